// auto-generated by cutlass_sweep.gemm — config: {"arch": "sm_90", "cluster_m": 1, "cluster_n": 1, "dtype": "tf32", "dtype_b": "tf32", "layout": "nt", "stages": 6, "tile_k": 64, "tile_m": 128, "tile_n": 128}
#include "cutlass/cutlass.h"
#include "cutlass/gemm/collective/collective_builder.hpp"
#include "cutlass/gemm/device/gemm_universal_adapter.h"
#include "cutlass/gemm/kernel/gemm_universal.hpp"
#include "cutlass/epilogue/collective/collective_builder.hpp"

using ElemA = cutlass::tfloat32_t;
using ElemB = cutlass::tfloat32_t;
using ElemCD = cutlass::tfloat32_t;
using Acc  = float;
using TileShape    = cute::Shape<cute::_128, cute::_128, cute::_64>;
using ClusterShape = cute::Shape<cute::_1, cute::_1, cute::_1>;

using CollectiveEpilogue = typename cutlass::epilogue::collective::CollectiveBuilder<
    cutlass::arch::Sm90, cutlass::arch::OpClassTensorOp,
    TileShape, ClusterShape,
    cutlass::epilogue::collective::EpilogueTileAuto,
    Acc, Acc,
    ElemCD, cutlass::layout::RowMajor, 128 / cutlass::sizeof_bits<ElemCD>::value,
    ElemCD, cutlass::layout::RowMajor, 128 / cutlass::sizeof_bits<ElemCD>::value,
    cutlass::epilogue::collective::EpilogueScheduleAuto
  >::CollectiveOp;

using CollectiveMainloop = typename cutlass::gemm::collective::CollectiveBuilder<
    cutlass::arch::Sm90, cutlass::arch::OpClassTensorOp,
    ElemA, cutlass::layout::RowMajor, 128 / cutlass::sizeof_bits<ElemA>::value,
    ElemB, cutlass::layout::ColumnMajor, 128 / cutlass::sizeof_bits<ElemB>::value,
    Acc,
    TileShape, ClusterShape,
    cutlass::gemm::collective::StageCount<6>,
    cutlass::gemm::collective::KernelScheduleAuto
  >::CollectiveOp;

using GemmKernel = cutlass::gemm::kernel::GemmUniversal<
    cute::Shape<int,int,int,int>,
    CollectiveMainloop,
    CollectiveEpilogue
>;
using Gemm = cutlass::gemm::device::GemmUniversalAdapter<GemmKernel>;

// Force the device kernel symbol into the cubin without needing a host main.
auto* _anchor = &cutlass::device_kernel<GemmKernel>;


// ===== COMPILED SASS (sm_90a) =====

	.target	sm_90a

	.elftype	@"ET_EXEC"


//--------------------- .note.nv.tkinfo           --------------------------
	.section	.note.nv.tkinfo,"",@"SHT_NOTE"
	.sectionflags	@"SHF_NOTE_NV_TKINFO"
	.tkinfo
        /*0018*/ 	.word	0x00000002
        /*0030*/ 	.string	""
        /*0030*/ 	.string	"ptxas"
        /*0030*/ 	.string	"Cuda compilation tools, release 13.0, V13.0.88"
        /*0030*/ 	.string	"Build cuda_13.0.r13.0/compiler.36424714_0"
        /*0030*/ 	.string	"-arch sm_90a -m 64 "



//--------------------- .note.nv.cuinfo           --------------------------
	.section	.note.nv.cuinfo,"",@"SHT_NOTE"
	.sectionflags	@"SHF_NOTE_NV_CUINFO"
        /*0018*/ 	.short	0x0002
        /*001a*/ 	.short	0x005a
        /*001c*/ 	.short	0x0082
	.zero		2


//--------------------- .nv.info                  --------------------------
	.section	.nv.info,"",@"SHT_CUDA_INFO"
	.align	4


	//----- nvinfo : EIATTR_REGCOUNT
	.align		4
        /*0000*/ 	.byte	0x04, 0x2f
        /*0002*/ 	.short	(.L_15 - .L_14)
	.align		4
.L_14:
        /*0004*/ 	.word	index@(_ZN7cutlass13device_kernelINS_4gemm6kernel13GemmUniversalIN4cute5tupleIJiiiiEEENS1_10collective13CollectiveMmaINS1_34MainloopSm90TmaGmmaWarpSpecializedILi6ENS5_IJNS4_1CILi1EEESB_SB_EEENS1_35KernelTmaWarpSpecializedCooperativeEEENS5_IJNSA_ILi128EEESF_NSA_ILi64EEEEEENS_10tfloat32_tENS5_IJlSB_lEEESI_SJ_NS4_8TiledMMAINS4_8MMA_AtomIJNS4_4SM904GMMA30MMA_64x128x8_F32TF32TF32_SS_TNILNSN_7ScaleInE1ELSP_1EEEEEENS4_6LayoutINS5_IJNSA_ILi2EEESB_SB_EEENS5_IJSB_NSA_ILi0EEESV_EEEEENS5_IJNS4_10UnderscoreESY_SY_EEEEENS4_13SM90_TMA_LOADENS4_14ComposedLayoutINS4_7SwizzleILi3ELi4ELi3EEENS4_18smem_ptr_flag_bitsILi32EEENSS_INS5_IJNSA_ILi8EEENSA_ILi32EEEEEENS5_IJS18_SB_EEEEEEEvNS4_8identityES11_S1C_vS1D_EENS_8epilogue10collective6detail29Sm90TmaWarpSpecializedAdapterINS1G_15DefaultEpilogueISI_SJ_SJ_NS1F_6thread17LinearCombinationISI_Li1EffLNS1K_9ScaleType4KindE0ELNS_15FloatRoundStyleE2ESI_EENS1_15EpilogueDefaultEEEEEvvEEEEvNT_6ParamsE)
        /*0008*/ 	.word	0x000000a8


	//----- nvinfo : EIATTR_FRAME_SIZE
	.align		4
.L_15:
        /*000c*/ 	.byte	0x04, 0x11
        /*000e*/ 	.short	(.L_17 - .L_16)
	.align		4
.L_16:
        /*0010*/ 	.word	index@(_ZN7cutlass13device_kernelINS_4gemm6kernel13GemmUniversalIN4cute5tupleIJiiiiEEENS1_10collective13CollectiveMmaINS1_34MainloopSm90TmaGmmaWarpSpecializedILi6ENS5_IJNS4_1CILi1EEESB_SB_EEENS1_35KernelTmaWarpSpecializedCooperativeEEENS5_IJNSA_ILi128EEESF_NSA_ILi64EEEEEENS_10tfloat32_tENS5_IJlSB_lEEESI_SJ_NS4_8TiledMMAINS4_8MMA_AtomIJNS4_4SM904GMMA30MMA_64x128x8_F32TF32TF32_SS_TNILNSN_7ScaleInE1ELSP_1EEEEEENS4_6LayoutINS5_IJNSA_ILi2EEESB_SB_EEENS5_IJSB_NSA_ILi0EEESV_EEEEENS5_IJNS4_10UnderscoreESY_SY_EEEEENS4_13SM90_TMA_LOADENS4_14ComposedLayoutINS4_7SwizzleILi3ELi4ELi3EEENS4_18smem_ptr_flag_bitsILi32EEENSS_INS5_IJNSA_ILi8EEENSA_ILi32EEEEEENS5_IJS18_SB_EEEEEEEvNS4_8identityES11_S1C_vS1D_EENS_8epilogue10collective6detail29Sm90TmaWarpSpecializedAdapterINS1G_15DefaultEpilogueISI_SJ_SJ_NS1F_6thread17LinearCombinationISI_Li1EffLNS1K_9ScaleType4KindE0ELNS_15FloatRoundStyleE2ESI_EENS1_15EpilogueDefaultEEEEEvvEEEEvNT_6ParamsE)
        /*0014*/ 	.word	0x00000000


	//----- nvinfo : EIATTR_MIN_STACK_SIZE
	.align		4
.L_17:
        /*0018*/ 	.byte	0x04, 0x12
        /*001a*/ 	.short	(.L_19 - .L_18)
	.align		4
.L_18:
        /*001c*/ 	.word	index@(_ZN7cutlass13device_kernelINS_4gemm6kernel13GemmUniversalIN4cute5tupleIJiiiiEEENS1_10collective13CollectiveMmaINS1_34MainloopSm90TmaGmmaWarpSpecializedILi6ENS5_IJNS4_1CILi1EEESB_SB_EEENS1_35KernelTmaWarpSpecializedCooperativeEEENS5_IJNSA_ILi128EEESF_NSA_ILi64EEEEEENS_10tfloat32_tENS5_IJlSB_lEEESI_SJ_NS4_8TiledMMAINS4_8MMA_AtomIJNS4_4SM904GMMA30MMA_64x128x8_F32TF32TF32_SS_TNILNSN_7ScaleInE1ELSP_1EEEEEENS4_6LayoutINS5_IJNSA_ILi2EEESB_SB_EEENS5_IJSB_NSA_ILi0EEESV_EEEEENS5_IJNS4_10UnderscoreESY_SY_EEEEENS4_13SM90_TMA_LOADENS4_14ComposedLayoutINS4_7SwizzleILi3ELi4ELi3EEENS4_18smem_ptr_flag_bitsILi32EEENSS_INS5_IJNSA_ILi8EEENSA_ILi32EEEEEENS5_IJS18_SB_EEEEEEEvNS4_8identityES11_S1C_vS1D_EENS_8epilogue10collective6detail29Sm90TmaWarpSpecializedAdapterINS1G_15DefaultEpilogueISI_SJ_SJ_NS1F_6thread17LinearCombinationISI_Li1EffLNS1K_9ScaleType4KindE0ELNS_15FloatRoundStyleE2ESI_EENS1_15EpilogueDefaultEEEEEvvEEEEvNT_6ParamsE)
        /*0020*/ 	.word	0x00000000
.L_19:


//--------------------- .nv.compat                --------------------------
	.section	.nv.compat,"",@"SHT_CUDA_COMPAT_INFO"
	.align	4
        /*0000*/ 	.byte	0x02, 0x09, 0x01, 0x00, 0x02, 0x02, 0x04, 0x00, 0x02, 0x05, 0x05, 0x00, 0x03, 0x07, 0x01, 0x01
        /*0010*/ 	.byte	0x02, 0x03, 0x01, 0x00, 0x02, 0x06, 0x01, 0x00, 0x04, 0x0b, 0x08, 0x00, 0x00, 0x00, 0x00, 0x00
        /*0020*/ 	.byte	0x00, 0x00, 0x00, 0x00


//--------------------- .nv.info._ZN7cutlass13device_kernelINS_4gemm6kernel13GemmUniversalIN4cute5tupleIJiiiiEEENS1_10collective13CollectiveMmaINS1_34MainloopSm90TmaGmmaWarpSpecializedILi6ENS5_IJNS4_1CILi1EEESB_SB_EEENS1_35KernelTmaWarpSpecializedCooperativeEEENS5_IJNSA_ILi128EEESF_NSA_ILi64EEEEEENS_10tfloat32_tENS5_IJlSB_lEEESI_SJ_NS4_8TiledMMAINS4_8MMA_AtomIJNS4_4SM904GMMA30MMA_64x128x8_F32TF32TF32_SS_TNILNSN_7ScaleInE1ELSP_1EEEEEENS4_6LayoutINS5_IJNSA_ILi2EEESB_SB_EEENS5_IJSB_NSA_ILi0EEESV_EEEEENS5_IJNS4_10UnderscoreESY_SY_EEEEENS4_13SM90_TMA_LOADENS4_14ComposedLayoutINS4_7SwizzleILi3ELi4ELi3EEENS4_18smem_ptr_flag_bitsILi32EEENSS_INS5_IJNSA_ILi8EEENSA_ILi32EEEEEENS5_IJS18_SB_EEEEEEEvNS4_8identityES11_S1C_vS1D_EENS_8epilogue10collective6detail29Sm90TmaWarpSpecializedAdapterINS1G_15DefaultEpilogueISI_SJ_SJ_NS1F_6thread17LinearCombinationISI_Li1EffLNS1K_9ScaleType4KindE0ELNS_15FloatRoundStyleE2ESI_EENS1_15EpilogueDefaultEEEEEvvEEEEvNT_6ParamsE --------------------------
	.section	.nv.info._ZN7cutlass13device_kernelINS_4gemm6kernel13GemmUniversalIN4cute5tupleIJiiiiEEENS1_10collective13CollectiveMmaINS1_34MainloopSm90TmaGmmaWarpSpecializedILi6ENS5_IJNS4_1CILi1EEESB_SB_EEENS1_35KernelTmaWarpSpecializedCooperativeEEENS5_IJNSA_ILi128EEESF_NSA_ILi64EEEEEENS_10tfloat32_tENS5_IJlSB_lEEESI_SJ_NS4_8TiledMMAINS4_8MMA_AtomIJNS4_4SM904GMMA30MMA_64x128x8_F32TF32TF32_SS_TNILNSN_7ScaleInE1ELSP_1EEEEEENS4_6LayoutINS5_IJNSA_ILi2EEESB_SB_EEENS5_IJSB_NSA_ILi0EEESV_EEEEENS5_IJNS4_10UnderscoreESY_SY_EEEEENS4_13SM90_TMA_LOADENS4_14ComposedLayoutINS4_7SwizzleILi3ELi4ELi3EEENS4_18smem_ptr_flag_bitsILi32EEENSS_INS5_IJNSA_ILi8EEENSA_ILi32EEEEEENS5_IJS18_SB_EEEEEEEvNS4_8identityES11_S1C_vS1D_EENS_8epilogue10collective6detail29Sm90TmaWarpSpecializedAdapterINS1G_15DefaultEpilogueISI_SJ_SJ_NS1F_6thread17LinearCombinationISI_Li1EffLNS1K_9ScaleType4KindE0ELNS_15FloatRoundStyleE2ESI_EENS1_15EpilogueDefaultEEEEEvvEEEEvNT_6ParamsE,"",@"SHT_CUDA_INFO"
	.sectionflags	@""
	.align	4


	//----- nvinfo : EIATTR_CUDA_API_VERSION
	.align		4
        /*0000*/ 	.byte	0x04, 0x37
        /*0002*/ 	.short	(.L_21 - .L_20)
.L_20:
        /*0004*/ 	.word	0x00000082


	//----- nvinfo : EIATTR_KPARAM_INFO
	.align		4
.L_21:
        /*0008*/ 	.byte	0x04, 0x17
        /*000a*/ 	.short	(.L_23 - .L_22)
.L_22:
        /*000c*/ 	.word	0x00000000
        /*0010*/ 	.short	0x0000
        /*0012*/ 	.short	0x0070
        /*0014*/ 	.byte	0x00, 0xf0, 0x01, 0x10


	//----- nvinfo : EIATTR_SPARSE_MMA_MASK
	.align		4
.L_23:
        /*0018*/ 	.byte	0x03, 0x50
        /*001a*/ 	.short	0x0000


	//----- nvinfo : EIATTR_MAXREG_COUNT
	.align		4
        /*001c*/ 	.byte	0x03, 0x1b
        /*001e*/ 	.short	0x00a8


	//----- nvinfo : EIATTR_NUM_BARRIERS
	.align		4
        /*0020*/ 	.byte	0x02, 0x4c
        /*0022*/ 	.byte	0x01
	.zero		1


	//----- nvinfo : EIATTR_EXTERNS
	.align		4
        /*0024*/ 	.byte	0x04, 0x0f
        /*0026*/ 	.short	(.L_25 - .L_24)


	//   ....[0]....
	.align		4
.L_24:
        /*0028*/ 	.word	index@(__assertfail)


	//----- nvinfo : EIATTR_MERCURY_ISA_VERSION
	.align		4
.L_25:
        /*002c*/ 	.byte	0x03, 0x5f
        /*002e*/ 	.short	0x0101


	//----- nvinfo : EIATTR_INT_WARP_WIDE_INSTR_OFFSETS
	.align		4
        /*0030*/ 	.byte	0x04, 0x31
        /*0032*/ 	.short	(.L_27 - .L_26)


	//   ....[0]....
.L_26:
        /*0034*/ 	.word	0x00000430


	//   ....[1]....
        /*0038*/ 	.word	0x00000440


	//   ....[2]....
        /*003c*/ 	.word	0x00000500


	//----- nvinfo : EIATTR_COOP_GROUP_MASK_REGIDS
	.align		4
.L_27:
        /*0040*/ 	.byte	0x04, 0x29
        /*0042*/ 	.short	(.L_29 - .L_28)


	//   ....[0]....
.L_28:
        /*0044*/ 	.word	0xffffffff


	//   ....[1]....
        /*0048*/ 	.word	0xffffffff


	//   ....[2]....
        /*004c*/ 	.word	0xffffffff


	//   ....[3]....
        /*0050*/ 	.word	0xffffffff


	//   ....[4]....
        /*0054*/ 	.word	0xffffffff


	//----- nvinfo : EIATTR_COOP_GROUP_INSTR_OFFSETS
	.align		4
.L_29:
        /*0058*/ 	.byte	0x04, 0x28
        /*005a*/ 	.short	(.L_31 - .L_30)


	//   ....[0]....
.L_30:
        /*005c*/ 	.word	0x00000060


	//   ....[1]....
        /*0060*/ 	.word	0x00000070


	//   ....[2]....
        /*0064*/ 	.word	0x00000130


	//   ....[3]....
        /*0068*/ 	.word	0x00000300


	//   ....[4]....
        /*006c*/ 	.word	0x00001200


	//----- nvinfo : EIATTR_REG_RECONFIG
	.align		4
.L_31:
        /*0070*/ 	.byte	0x01, 0x54
	.zero		2


	//----- nvinfo : EIATTR_SYSCALL_OFFSETS
	.align		4
        /*0074*/ 	.byte	0x04, 0x46
        /*0076*/ 	.short	(.L_33 - .L_32)


	//   ....[0]....
.L_32:
        /*0078*/ 	.word	0x000013f0


	//----- nvinfo : EIATTR_MBARRIER_INSTR_OFFSETS
	.align		4
.L_33:
        /*007c*/ 	.byte	0x04, 0x39
        /*007e*/ 	.short	(.L_35 - .L_34)


	//   ....[0]....
.L_34:
        /*0080*/ 	.word	0x00000230
        /*0084*/ 	.word	0x000000ff
        /*0088*/ 	.word	0x00000000
        /*008c*/ 	.short	0x0100
        /*008e*/ 	.byte	0x08
	.zero		1


	//   ....[1]....
        /*0090*/ 	.word	0x00000240
        /*0094*/ 	.word	0x000000ff
        /*0098*/ 	.word	0x00000030
        /*009c*/ 	.short	0x0100
        /*009e*/ 	.byte	0x08
	.zero		1


	//   ....[2]....
        /*00a0*/ 	.word	0x00000250
        /*00a4*/ 	.word	0x000000ff
        /*00a8*/ 	.word	0x00000008
        /*00ac*/ 	.short	0x0100
        /*00ae*/ 	.byte	0x08
	.zero		1


	//   ....[3]....
        /*00b0*/ 	.word	0x00000260
        /*00b4*/ 	.word	0x000000ff
        /*00b8*/ 	.word	0x00000038
        /*00bc*/ 	.short	0x0100
        /*00be*/ 	.byte	0x08
	.zero		1


	//   ....[4]....
        /*00c0*/ 	.word	0x00000270
        /*00c4*/ 	.word	0x000000ff
        /*00c8*/ 	.word	0x00000010
        /*00cc*/ 	.short	0x0100
        /*00ce*/ 	.byte	0x08
	.zero		1


	//   ....[5]....
        /*00d0*/ 	.word	0x00000280
        /*00d4*/ 	.word	0x000000ff
        /*00d8*/ 	.word	0x00000040
        /*00dc*/ 	.short	0x0100
        /*00de*/ 	.byte	0x08
	.zero		1


	//   ....[6]....
        /*00e0*/ 	.word	0x00000290
        /*00e4*/ 	.word	0x000000ff
        /*00e8*/ 	.word	0x00000018
        /*00ec*/ 	.short	0x0100
        /*00ee*/ 	.byte	0x08
	.zero		1


	//   ....[7]....
        /*00f0*/ 	.word	0x000002a0
        /*00f4*/ 	.word	0x000000ff
        /*00f8*/ 	.word	0x00000048
        /*00fc*/ 	.short	0x0100
        /*00fe*/ 	.byte	0x08
	.zero		1


	//   ....[8]....
        /*0100*/ 	.word	0x000002b0
        /*0104*/ 	.word	0x000000ff
        /*0108*/ 	.word	0x00000020
        /*010c*/ 	.short	0x0100
        /*010e*/ 	.byte	0x08
	.zero		1


	//   ....[9]....
        /*0110*/ 	.word	0x000002c0
        /*0114*/ 	.word	0x000000ff
        /*0118*/ 	.word	0x00000050
        /*011c*/ 	.short	0x0100
        /*011e*/ 	.byte	0x08
	.zero		1


	//   ....[10]....
        /*0120*/ 	.word	0x000002d0
        /*0124*/ 	.word	0x000000ff
        /*0128*/ 	.word	0x00000028
        /*012c*/ 	.short	0x0100
        /*012e*/ 	.byte	0x08
	.zero		1


	//   ....[11]....
        /*0130*/ 	.word	0x000002e0
        /*0134*/ 	.word	0x000000ff
        /*0138*/ 	.word	0x00000058
        /*013c*/ 	.short	0x0100
        /*013e*/ 	.byte	0x08
	.zero		1


	//   ....[12]....
        /*0140*/ 	.word	0x00000580
        /*0144*/ 	.word	0x000000ff
        /*0148*/ 	.word	0x00000070
        /*014c*/ 	.short	0x0100
        /*014e*/ 	.byte	0x08
	.zero		1


	//   ....[13]....
        /*0150*/ 	.word	0x00000600
        /*0154*/ 	.word	0x000000ff
        /*0158*/ 	.word	0x00000078
        /*015c*/ 	.short	0x0100
        /*015e*/ 	.byte	0x08
	.zero		1


	//   ....[14]....
        /*0160*/ 	.word	0x00001470
        /*0164*/ 	.word	0x00000003
        /*0168*/ 	.word	0x00000000
        /*016c*/ 	.short	0x010a
        /*016e*/ 	.byte	0x3f
	.zero		1


	//   ....[15]....
        /*0170*/ 	.word	0x000014d0
        /*0174*/ 	.word	0x00000003
        /*0178*/ 	.word	0x00000000
        /*017c*/ 	.short	0x010a
        /*017e*/ 	.byte	0x3f
	.zero		1


	//   ....[16]....
        /*0180*/ 	.word	0x000019e0
        /*0184*/ 	.word	0x000000ff
        /*0188*/ 	.word	0x00000000
        /*018c*/ 	.short	0x010a
        /*018e*/ 	.byte	0x08
	.zero		1


	//   ....[17]....
        /*0190*/ 	.word	0x00001a20
        /*0194*/ 	.word	0x000000ff
        /*0198*/ 	.word	0x00000000
        /*019c*/ 	.short	0x010a
        /*019e*/ 	.byte	0x08
	.zero		1


	//   ....[18]....
        /*01a0*/ 	.word	0x00001e40
        /*01a4*/ 	.word	0x000000ff
        /*01a8*/ 	.word	0x00000000
        /*01ac*/ 	.short	0x0101
        /*01ae*/ 	.byte	0x07
	.zero		1


	//   ....[19]....
        /*01b0*/ 	.word	0x00002020
        /*01b4*/ 	.word	0x000000ff
        /*01b8*/ 	.word	0x00000000
        /*01bc*/ 	.short	0x0101
        /*01be*/ 	.byte	0x06
	.zero		1


	//   ....[20]....
        /*01c0*/ 	.word	0x000071b0
        /*01c4*/ 	.word	0x0000000e
        /*01c8*/ 	.word	0x00000030
        /*01cc*/ 	.short	0x010a
        /*01ce*/ 	.byte	0x3f
	.zero		1


	//   ....[21]....
        /*01d0*/ 	.word	0x000075e0
        /*01d4*/ 	.word	0x00000006
        /*01d8*/ 	.word	0x00000078
        /*01dc*/ 	.short	0x0101
        /*01de*/ 	.byte	0x3f
	.zero		1


	//   ....[22]....
        /*01e0*/ 	.word	0x00007d00
        /*01e4*/ 	.word	0x00000007
        /*01e8*/ 	.word	0x00000000
        /*01ec*/ 	.short	0x010a
        /*01ee*/ 	.byte	0x3f
	.zero		1


	//   ....[23]....
        /*01f0*/ 	.word	0x00007d80
        /*01f4*/ 	.word	0x00000009
        /*01f8*/ 	.word	0x00000000
        /*01fc*/ 	.short	0x010a
        /*01fe*/ 	.byte	0x3f
	.zero		1


	//   ....[24]....
        /*0200*/ 	.word	0x00007e10
        /*0204*/ 	.word	0x00000006
        /*0208*/ 	.word	0x00000000
        /*020c*/ 	.short	0x010a
        /*020e*/ 	.byte	0x3f
	.zero		1


	//   ....[25]....
        /*0210*/ 	.word	0x00007ea0
        /*0214*/ 	.word	0x00000009
        /*0218*/ 	.word	0x00000000
        /*021c*/ 	.short	0x010a
        /*021e*/ 	.byte	0x3f
	.zero		1


	//   ....[26]....
        /*0220*/ 	.word	0x00007f30
        /*0224*/ 	.word	0x00000006
        /*0228*/ 	.word	0x00000000
        /*022c*/ 	.short	0x010a
        /*022e*/ 	.byte	0x3f
	.zero		1


	//   ....[27]....
        /*0230*/ 	.word	0x00007fc0
        /*0234*/ 	.word	0x00000003
        /*0238*/ 	.word	0x00000000
        /*023c*/ 	.short	0x010a
        /*023e*/ 	.byte	0x3f
	.zero		1


	//   ....[28]....
        /*0240*/ 	.word	0x00008020
        /*0244*/ 	.word	0x00000003
        /*0248*/ 	.word	0x00000000
        /*024c*/ 	.short	0x010a
        /*024e*/ 	.byte	0x3f
	.zero		1


	//   ....[29]....
        /*0250*/ 	.word	0x00008080
        /*0254*/ 	.word	0x00000004
        /*0258*/ 	.word	0x00000000
        /*025c*/ 	.short	0x010a
        /*025e*/ 	.byte	0x3f
	.zero		1


	//   ....[30]....
        /*0260*/ 	.word	0x00008150
        /*0264*/ 	.word	0x0000000e
        /*0268*/ 	.word	0x00000030
        /*026c*/ 	.short	0x010a
        /*026e*/ 	.byte	0x3f
	.zero		1


	//   ....[31]....
        /*0270*/ 	.word	0x00008220
        /*0274*/ 	.word	0x00000007
        /*0278*/ 	.word	0x00000000
        /*027c*/ 	.short	0x010a
        /*027e*/ 	.byte	0x3f
	.zero		1


	//   ....[32]....
        /*0280*/ 	.word	0x00008270
        /*0284*/ 	.word	0x00000009
        /*0288*/ 	.word	0x00000000
        /*028c*/ 	.short	0x010a
        /*028e*/ 	.byte	0x3f
	.zero		1


	//   ....[33]....
        /*0290*/ 	.word	0x000082c0
        /*0294*/ 	.word	0x00000006
        /*0298*/ 	.word	0x00000000
        /*029c*/ 	.short	0x010a
        /*029e*/ 	.byte	0x3f
	.zero		1


	//   ....[34]....
        /*02a0*/ 	.word	0x00008310
        /*02a4*/ 	.word	0x00000009
        /*02a8*/ 	.word	0x00000000
        /*02ac*/ 	.short	0x010a
        /*02ae*/ 	.byte	0x3f
	.zero		1


	//   ....[35]....
        /*02b0*/ 	.word	0x00008360
        /*02b4*/ 	.word	0x00000006
        /*02b8*/ 	.word	0x00000000
        /*02bc*/ 	.short	0x010a
        /*02be*/ 	.byte	0x3f
	.zero		1


	//----- nvinfo : EIATTR_NUM_MBARRIERS
	.align		4
.L_35:
        /*02c0*/ 	.byte	0x03, 0x38
        /*02c2*/ 	.short	0x000e


	//----- nvinfo : EIATTR_EXIT_INSTR_OFFSETS
	.align		4
        /*02c4*/ 	.byte	0x04, 0x1c
        /*02c6*/ 	.short	(.L_37 - .L_36)


	//   ....[0]....
.L_36:
        /*02c8*/ 	.word	0x000006a0


	//   ....[1]....
        /*02cc*/ 	.word	0x00000f60


	//   ....[2]....
        /*02d0*/ 	.word	0x00006890


	//   ....[3]....
        /*02d4*/ 	.word	0x00006ec0


	//   ....[4]....
        /*02d8*/ 	.word	0x00008010


	//----- nvinfo : EIATTR_MAX_THREADS
	.align		4
.L_37:
        /*02dc*/ 	.byte	0x04, 0x05
        /*02de*/ 	.short	(.L_39 - .L_38)
.L_38:
        /*02e0*/ 	.word	0x00000180
        /*02e4*/ 	.word	0x00000001
        /*02e8*/ 	.word	0x00000001


	//----- nvinfo : EIATTR_CRS_STACK_SIZE
	.align		4
.L_39:
        /*02ec*/ 	.byte	0x04, 0x1e
        /*02ee*/ 	.short	(.L_41 - .L_40)
.L_40:
        /*02f0*/ 	.word	0x00000000


	//----- nvinfo : EIATTR_CBANK_PARAM_SIZE
	.align		4
.L_41:
        /*02f4*/ 	.byte	0x03, 0x19
        /*02f6*/ 	.short	0x0470


	//----- nvinfo : EIATTR_PARAM_CBANK
	.align		4
        /*02f8*/ 	.byte	0x04, 0x0a
        /*02fa*/ 	.short	(.L_43 - .L_42)
	.align		4
.L_42:
        /*02fc*/ 	.word	index@(.nv.constant0._ZN7cutlass13device_kernelINS_4gemm6kernel13GemmUniversalIN4cute5tupleIJiiiiEEENS1_10collective13CollectiveMmaINS1_34MainloopSm90TmaGmmaWarpSpecializedILi6ENS5_IJNS4_1CILi1EEESB_SB_EEENS1_35KernelTmaWarpSpecializedCooperativeEEENS5_IJNSA_ILi128EEESF_NSA_ILi64EEEEEENS_10tfloat32_tENS5_IJlSB_lEEESI_SJ_NS4_8TiledMMAINS4_8MMA_AtomIJNS4_4SM904GMMA30MMA_64x128x8_F32TF32TF32_SS_TNILNSN_7ScaleInE1ELSP_1EEEEEENS4_6LayoutINS5_IJNSA_ILi2EEESB_SB_EEENS5_IJSB_NSA_ILi0EEESV_EEEEENS5_IJNS4_10UnderscoreESY_SY_EEEEENS4_13SM90_TMA_LOADENS4_14ComposedLayoutINS4_7SwizzleILi3ELi4ELi3EEENS4_18smem_ptr_flag_bitsILi32EEENSS_INS5_IJNSA_ILi8EEENSA_ILi32EEEEEENS5_IJS18_SB_EEEEEEEvNS4_8identityES11_S1C_vS1D_EENS_8epilogue10collective6detail29Sm90TmaWarpSpecializedAdapterINS1G_15DefaultEpilogueISI_SJ_SJ_NS1F_6thread17LinearCombinationISI_Li1EffLNS1K_9ScaleType4KindE0ELNS_15FloatRoundStyleE2ESI_EENS1_15EpilogueDefaultEEEEEvvEEEEvNT_6ParamsE)
        /*0300*/ 	.short	0x0210
        /*0302*/ 	.short	0x0470


	//----- nvinfo : EIATTR_SW_WAR
	.align		4
.L_43:
        /*0304*/ 	.byte	0x04, 0x36
        /*0306*/ 	.short	(.L_45 - .L_44)
.L_44:
        /*0308*/ 	.word	0x00000008
.L_45:


//--------------------- .nv.callgraph             --------------------------
	.section	.nv.callgraph,"",@"SHT_CUDA_CALLGRAPH"
	.align	4
	.sectionentsize	8
	.align		4
        /*0000*/ 	.word	0x00000000
	.align		4
        /*0004*/ 	.word	0xffffffff
	.align		4
        /*0008*/ 	.word	index@(_ZN7cutlass13device_kernelINS_4gemm6kernel13GemmUniversalIN4cute5tupleIJiiiiEEENS1_10collective13CollectiveMmaINS1_34MainloopSm90TmaGmmaWarpSpecializedILi6ENS5_IJNS4_1CILi1EEESB_SB_EEENS1_35KernelTmaWarpSpecializedCooperativeEEENS5_IJNSA_ILi128EEESF_NSA_ILi64EEEEEENS_10tfloat32_tENS5_IJlSB_lEEESI_SJ_NS4_8TiledMMAINS4_8MMA_AtomIJNS4_4SM904GMMA30MMA_64x128x8_F32TF32TF32_SS_TNILNSN_7ScaleInE1ELSP_1EEEEEENS4_6LayoutINS5_IJNSA_ILi2EEESB_SB_EEENS5_IJSB_NSA_ILi0EEESV_EEEEENS5_IJNS4_10UnderscoreESY_SY_EEEEENS4_13SM90_TMA_LOADENS4_14ComposedLayoutINS4_7SwizzleILi3ELi4ELi3EEENS4_18smem_ptr_flag_bitsILi32EEENSS_INS5_IJNSA_ILi8EEENSA_ILi32EEEEEENS5_IJS18_SB_EEEEEEEvNS4_8identityES11_S1C_vS1D_EENS_8epilogue10collective6detail29Sm90TmaWarpSpecializedAdapterINS1G_15DefaultEpilogueISI_SJ_SJ_NS1F_6thread17LinearCombinationISI_Li1EffLNS1K_9ScaleType4KindE0ELNS_15FloatRoundStyleE2ESI_EENS1_15EpilogueDefaultEEEEEvvEEEEvNT_6ParamsE)
	.align		4
        /*000c*/ 	.word	index@(__assertfail)
	.align		4
        /*0010*/ 	.word	0x00000000
	.align		4
        /*0014*/ 	.word	0xfffffffe
	.align		4
        /*0018*/ 	.word	0x00000000
	.align		4
        /*001c*/ 	.word	0xfffffffd
	.align		4
        /*0020*/ 	.word	0x00000000
	.align		4
        /*0024*/ 	.word	0xfffffffc


//--------------------- .nv.constant4             --------------------------
	.section	.nv.constant4,"a",@progbits
	.align	8
	.align		8
.nv.constant4:
        /*0000*/ 	.dword	__assertfail
	.align		8
        /*0008*/ 	.dword	__unnamed_1
	.align		8
        /*0010*/ 	.dword	_ZN40_INTERNAL_6d611670_4_k_cu_c6e52752_157404cuda3std3__45__cpo5beginE
	.align		8
        /*0018*/ 	.dword	_ZN40_INTERNAL_6d611670_4_k_cu_c6e52752_157404cuda3std3__45__cpo3endE
	.align		8
        /*0020*/ 	.dword	_ZN40_INTERNAL_6d611670_4_k_cu_c6e52752_157404cuda3std3__45__cpo6cbeginE
	.align		8
        /*0028*/ 	.dword	_ZN40_INTERNAL_6d611670_4_k_cu_c6e52752_157404cuda3std3__45__cpo4cendE
	.align		8
        /*0030*/ 	.dword	_ZN40_INTERNAL_6d611670_4_k_cu_c6e52752_157404cuda3std3__442_GLOBAL__N__6d611670_4_k_cu_c6e52752_157406ignoreE
	.align		8
        /*0038*/ 	.dword	_ZN40_INTERNAL_6d611670_4_k_cu_c6e52752_157404cuda3std3__419piecewise_constructE
	.align		8
        /*0040*/ 	.dword	_ZN40_INTERNAL_6d611670_4_k_cu_c6e52752_157404cuda3std3__48in_placeE
	.align		8
        /*0048*/ 	.dword	_ZN40_INTERNAL_6d611670_4_k_cu_c6e52752_157404cuda3std6ranges3__45__cpo4swapE
	.align		8
        /*0050*/ 	.dword	_ZN40_INTERNAL_6d611670_4_k_cu_c6e52752_157404cuda3std6ranges3__45__cpo9iter_moveE
	.align		8
        /*0058*/ 	.dword	_ZN40_INTERNAL_6d611670_4_k_cu_c6e52752_157404cute7productE
	.align		8
        /*0060*/ 	.dword	_ZN40_INTERNAL_6d611670_4_k_cu_c6e52752_157404cute1_E
	.align		8
        /*0068*/ 	.dword	$str$22
	.align		8
        /*0070*/ 	.dword	$str$23


//--------------------- .text._ZN7cutlass13device_kernelINS_4gemm6kernel13GemmUniversalIN4cute5tupleIJiiiiEEENS1_10collective13CollectiveMmaINS1_34MainloopSm90TmaGmmaWarpSpecializedILi6ENS5_IJNS4_1CILi1EEESB_SB_EEENS1_35KernelTmaWarpSpecializedCooperativeEEENS5_IJNSA_ILi128EEESF_NSA_ILi64EEEEEENS_10tfloat32_tENS5_IJlSB_lEEESI_SJ_NS4_8TiledMMAINS4_8MMA_AtomIJNS4_4SM904GMMA30MMA_64x128x8_F32TF32TF32_SS_TNILNSN_7ScaleInE1ELSP_1EEEEEENS4_6LayoutINS5_IJNSA_ILi2EEESB_SB_EEENS5_IJSB_NSA_ILi0EEESV_EEEEENS5_IJNS4_10UnderscoreESY_SY_EEEEENS4_13SM90_TMA_LOADENS4_14ComposedLayoutINS4_7SwizzleILi3ELi4ELi3EEENS4_18smem_ptr_flag_bitsILi32EEENSS_INS5_IJNSA_ILi8EEENSA_ILi32EEEEEENS5_IJS18_SB_EEEEEEEvNS4_8identityES11_S1C_vS1D_EENS_8epilogue10collective6detail29Sm90TmaWarpSpecializedAdapterINS1G_15DefaultEpilogueISI_SJ_SJ_NS1F_6thread17LinearCombinationISI_Li1EffLNS1K_9ScaleType4KindE0ELNS_15FloatRoundStyleE2ESI_EENS1_15EpilogueDefaultEEEEEvvEEEEvNT_6ParamsE --------------------------
	.section	.text._ZN7cutlass13device_kernelINS_4gemm6kernel13GemmUniversalIN4cute5tupleIJiiiiEEENS1_10collective13CollectiveMmaINS1_34MainloopSm90TmaGmmaWarpSpecializedILi6ENS5_IJNS4_1CILi1EEESB_SB_EEENS1_35KernelTmaWarpSpecializedCooperativeEEENS5_IJNSA_ILi128EEESF_NSA_ILi64EEEEEENS_10tfloat32_tENS5_IJlSB_lEEESI_SJ_NS4_8TiledMMAINS4_8MMA_AtomIJNS4_4SM904GMMA30MMA_64x128x8_F32TF32TF32_SS_TNILNSN_7ScaleInE1ELSP_1EEEEEENS4_6LayoutINS5_IJNSA_ILi2EEESB_SB_EEENS5_IJSB_NSA_ILi0EEESV_EEEEENS5_IJNS4_10UnderscoreESY_SY_EEEEENS4_13SM90_TMA_LOADENS4_14ComposedLayoutINS4_7SwizzleILi3ELi4ELi3EEENS4_18smem_ptr_flag_bitsILi32EEENSS_INS5_IJNSA_ILi8EEENSA_ILi32EEEEEENS5_IJS18_SB_EEEEEEEvNS4_8identityES11_S1C_vS1D_EENS_8epilogue10collective6detail29Sm90TmaWarpSpecializedAdapterINS1G_15DefaultEpilogueISI_SJ_SJ_NS1F_6thread17LinearCombinationISI_Li1EffLNS1K_9ScaleType4KindE0ELNS_15FloatRoundStyleE2ESI_EENS1_15EpilogueDefaultEEEEEvvEEEEvNT_6ParamsE,"ax",@progbits
	.align	128
.text._ZN7cutlass13device_kernelINS_4gemm6kernel13GemmUniversalIN4cute5tupleIJiiiiEEENS1_10collective13CollectiveMmaINS1_34MainloopSm90TmaGmmaWarpSpecializedILi6ENS5_IJNS4_1CILi1EEESB_SB_EEENS1_35KernelTmaWarpSpecializedCooperativeEEENS5_IJNSA_ILi128EEESF_NSA_ILi64EEEEEENS_10tfloat32_tENS5_IJlSB_lEEESI_SJ_NS4_8TiledMMAINS4_8MMA_AtomIJNS4_4SM904GMMA30MMA_64x128x8_F32TF32TF32_SS_TNILNSN_7ScaleInE1ELSP_1EEEEEENS4_6LayoutINS5_IJNSA_ILi2EEESB_SB_EEENS5_IJSB_NSA_ILi0EEESV_EEEEENS5_IJNS4_10UnderscoreESY_SY_EEEEENS4_13SM90_TMA_LOADENS4_14ComposedLayoutINS4_7SwizzleILi3ELi4ELi3EEENS4_18smem_ptr_flag_bitsILi32EEENSS_INS5_IJNSA_ILi8EEENSA_ILi32EEEEEENS5_IJS18_SB_EEEEEEEvNS4_8identityES11_S1C_vS1D_EENS_8epilogue10collective6detail29Sm90TmaWarpSpecializedAdapterINS1G_15DefaultEpilogueISI_SJ_SJ_NS1F_6thread17LinearCombinationISI_Li1EffLNS1K_9ScaleType4KindE0ELNS_15FloatRoundStyleE2ESI_EENS1_15EpilogueDefaultEEEEEvvEEEEvNT_6ParamsE:
        .type           _ZN7cutlass13device_kernelINS_4gemm6kernel13GemmUniversalIN4cute5tupleIJiiiiEEENS1_10collective13CollectiveMmaINS1_34MainloopSm90TmaGmmaWarpSpecializedILi6ENS5_IJNS4_1CILi1EEESB_SB_EEENS1_35KernelTmaWarpSpecializedCooperativeEEENS5_IJNSA_ILi128EEESF_NSA_ILi64EEEEEENS_10tfloat32_tENS5_IJlSB_lEEESI_SJ_NS4_8TiledMMAINS4_8MMA_AtomIJNS4_4SM904GMMA30MMA_64x128x8_F32TF32TF32_SS_TNILNSN_7ScaleInE1ELSP_1EEEEEENS4_6LayoutINS5_IJNSA_ILi2EEESB_SB_EEENS5_IJSB_NSA_ILi0EEESV_EEEEENS5_IJNS4_10UnderscoreESY_SY_EEEEENS4_13SM90_TMA_LOADENS4_14ComposedLayoutINS4_7SwizzleILi3ELi4ELi3EEENS4_18smem_ptr_flag_bitsILi32EEENSS_INS5_IJNSA_ILi8EEENSA_ILi32EEEEEENS5_IJS18_SB_EEEEEEEvNS4_8identityES11_S1C_vS1D_EENS_8epilogue10collective6detail29Sm90TmaWarpSpecializedAdapterINS1G_15DefaultEpilogueISI_SJ_SJ_NS1F_6thread17LinearCombinationISI_Li1EffLNS1K_9ScaleType4KindE0ELNS_15FloatRoundStyleE2ESI_EENS1_15EpilogueDefaultEEEEEvvEEEEvNT_6ParamsE,@function
        .size           _ZN7cutlass13device_kernelINS_4gemm6kernel13GemmUniversalIN4cute5tupleIJiiiiEEENS1_10collective13CollectiveMmaINS1_34MainloopSm90TmaGmmaWarpSpecializedILi6ENS5_IJNS4_1CILi1EEESB_SB_EEENS1_35KernelTmaWarpSpecializedCooperativeEEENS5_IJNSA_ILi128EEESF_NSA_ILi64EEEEEENS_10tfloat32_tENS5_IJlSB_lEEESI_SJ_NS4_8TiledMMAINS4_8MMA_AtomIJNS4_4SM904GMMA30MMA_64x128x8_F32TF32TF32_SS_TNILNSN_7ScaleInE1ELSP_1EEEEEENS4_6LayoutINS5_IJNSA_ILi2EEESB_SB_EEENS5_IJSB_NSA_ILi0EEESV_EEEEENS5_IJNS4_10UnderscoreESY_SY_EEEEENS4_13SM90_TMA_LOADENS4_14ComposedLayoutINS4_7SwizzleILi3ELi4ELi3EEENS4_18smem_ptr_flag_bitsILi32EEENSS_INS5_IJNSA_ILi8EEENSA_ILi32EEEEEENS5_IJS18_SB_EEEEEEEvNS4_8identityES11_S1C_vS1D_EENS_8epilogue10collective6detail29Sm90TmaWarpSpecializedAdapterINS1G_15DefaultEpilogueISI_SJ_SJ_NS1F_6thread17LinearCombinationISI_Li1EffLNS1K_9ScaleType4KindE0ELNS_15FloatRoundStyleE2ESI_EENS1_15EpilogueDefaultEEEEEvvEEEEvNT_6ParamsE,(.L_x_198 - _ZN7cutlass13device_kernelINS_4gemm6kernel13GemmUniversalIN4cute5tupleIJiiiiEEENS1_10collective13CollectiveMmaINS1_34MainloopSm90TmaGmmaWarpSpecializedILi6ENS5_IJNS4_1CILi1EEESB_SB_EEENS1_35KernelTmaWarpSpecializedCooperativeEEENS5_IJNSA_ILi128EEESF_NSA_ILi64EEEEEENS_10tfloat32_tENS5_IJlSB_lEEESI_SJ_NS4_8TiledMMAINS4_8MMA_AtomIJNS4_4SM904GMMA30MMA_64x128x8_F32TF32TF32_SS_TNILNSN_7ScaleInE1ELSP_1EEEEEENS4_6LayoutINS5_IJNSA_ILi2EEESB_SB_EEENS5_IJSB_NSA_ILi0EEESV_EEEEENS5_IJNS4_10UnderscoreESY_SY_EEEEENS4_13SM90_TMA_LOADENS4_14ComposedLayoutINS4_7SwizzleILi3ELi4ELi3EEENS4_18smem_ptr_flag_bitsILi32EEENSS_INS5_IJNSA_ILi8EEENSA_ILi32EEEEEENS5_IJS18_SB_EEEEEEEvNS4_8identityES11_S1C_vS1D_EENS_8epilogue10collective6detail29Sm90TmaWarpSpecializedAdapterINS1G_15DefaultEpilogueISI_SJ_SJ_NS1F_6thread17LinearCombinationISI_Li1EffLNS1K_9ScaleType4KindE0ELNS_15FloatRoundStyleE2ESI_EENS1_15EpilogueDefaultEEEEEvvEEEEvNT_6ParamsE)
        .other          _ZN7cutlass13device_kernelINS_4gemm6kernel13GemmUniversalIN4cute5tupleIJiiiiEEENS1_10collective13CollectiveMmaINS1_34MainloopSm90TmaGmmaWarpSpecializedILi6ENS5_IJNS4_1CILi1EEESB_SB_EEENS1_35KernelTmaWarpSpecializedCooperativeEEENS5_IJNSA_ILi128EEESF_NSA_ILi64EEEEEENS_10tfloat32_tENS5_IJlSB_lEEESI_SJ_NS4_8TiledMMAINS4_8MMA_AtomIJNS4_4SM904GMMA30MMA_64x128x8_F32TF32TF32_SS_TNILNSN_7ScaleInE1ELSP_1EEEEEENS4_6LayoutINS5_IJNSA_ILi2EEESB_SB_EEENS5_IJSB_NSA_ILi0EEESV_EEEEENS5_IJNS4_10UnderscoreESY_SY_EEEEENS4_13SM90_TMA_LOADENS4_14ComposedLayoutINS4_7SwizzleILi3ELi4ELi3EEENS4_18smem_ptr_flag_bitsILi32EEENSS_INS5_IJNSA_ILi8EEENSA_ILi32EEEEEENS5_IJS18_SB_EEEEEEEvNS4_8identityES11_S1C_vS1D_EENS_8epilogue10collective6detail29Sm90TmaWarpSpecializedAdapterINS1G_15DefaultEpilogueISI_SJ_SJ_NS1F_6thread17LinearCombinationISI_Li1EffLNS1K_9ScaleType4KindE0ELNS_15FloatRoundStyleE2ESI_EENS1_15EpilogueDefaultEEEEEvvEEEEvNT_6ParamsE,@"STO_CUDA_ENTRY STV_DEFAULT"
_ZN7cutlass13device_kernelINS_4gemm6kernel13GemmUniversalIN4cute5tupleIJiiiiEEENS1_10collective13CollectiveMmaINS1_34MainloopSm90TmaGmmaWarpSpecializedILi6ENS5_IJNS4_1CILi1EEESB_SB_EEENS1_35KernelTmaWarpSpecializedCooperativeEEENS5_IJNSA_ILi128EEESF_NSA_ILi64EEEEEENS_10tfloat32_tENS5_IJlSB_lEEESI_SJ_NS4_8TiledMMAINS4_8MMA_AtomIJNS4_4SM904GMMA30MMA_64x128x8_F32TF32TF32_SS_TNILNSN_7ScaleInE1ELSP_1EEEEEENS4_6LayoutINS5_IJNSA_ILi2EEESB_SB_EEENS5_IJSB_NSA_ILi0EEESV_EEEEENS5_IJNS4_10UnderscoreESY_SY_EEEEENS4_13SM90_TMA_LOADENS4_14ComposedLayoutINS4_7SwizzleILi3ELi4ELi3EEENS4_18smem_ptr_flag_bitsILi32EEENSS_INS5_IJNSA_ILi8EEENSA_ILi32EEEEEENS5_IJS18_SB_EEEEEEEvNS4_8identityES11_S1C_vS1D_EENS_8epilogue10collective6detail29Sm90TmaWarpSpecializedAdapterINS1G_15DefaultEpilogueISI_SJ_SJ_NS1F_6thread17LinearCombinationISI_Li1EffLNS1K_9ScaleType4KindE0ELNS_15FloatRoundStyleE2ESI_EENS1_15EpilogueDefaultEEEEEvvEEEEvNT_6ParamsE:
[----:B------:R-:W0:Y:S01]  /*0000*/  LDC R1, c[0x0][0x28] ;  /* 0x00000a00ff017b82 */ /* 0x000e220000000800 */
[----:B------:R-:W1:Y:S01]  /*0010*/  S2R R3, SR_TID.X ;  /* 0x0000000000037919 */ /* 0x000e620000002100 */
[----:B------:R-:W-:Y:S01]  /*0020*/  ELECT P0, URZ, PT ;  /* 0x00000000003f782f */ /* 0x000fe20003800000 */
[----:B------:R-:W-:Y:S01]  /*0030*/  BSSY B0, `(.L_x_0) ;  /* 0x000000f000007945 */ /* 0x000fe20003800000 */
[--C-:B-1----:R-:W-:Y:S02]  /*0040*/  SHF.R.U32.HI R0, RZ, 0x5, R3.reuse ;  /* 0x00000005ff007819 */ /* 0x102fe40000011603 */
[----:B------:R-:W-:-:S03]  /*0050*/  SHF.R.U32.HI R14, RZ, 0x7, R3 ;  /* 0x00000007ff0e7819 */ /* 0x000fc60000011603 */
[----:B------:R-:W1:Y:S04]  /*0060*/  SHFL.IDX PT, R4, R0, RZ, 0x1f ;  /* 0x00001fff00047589 */ /* 0x000e6800000e0000 */
[----:B------:R2:W3:Y:S01]  /*0070*/  SHFL.IDX PT, R10, R14, RZ, 0x1f ;  /* 0x00001fff0e0a7589 */ /* 0x0004e200000e0000 */
[----:B-1----:R-:W-:-:S13]  /*0080*/  ISETP.NE.OR P0, PT, R4, RZ, !P0 ;  /* 0x000000ff0400720c */ /* 0x002fda0004705670 */
[----:B0-23--:R-:W-:Y:S05]  /*0090*/  @P0 BRA `(.L_x_1) ;  /* 0x0000000000200947 */ /* 0x00dfea0003800000 */
[----:B------:R-:W-:Y:S02]  /*00a0*/  ULDC.64 UR4, c[0x0][0x198] ;  /* 0x0000660000047ab9 */ /* 0x000fe40000000a00 */
[----:B------:R-:W-:Y:S02]  /*00b0*/  UIADD3 UR6, UP0, UR4, 0xf0, URZ ;  /* 0x000000f004067890 */ /* 0x000fe4000ff1e03f */
[----:B------:R-:W-:Y:S02]  /*00c0*/  UIADD3 UR4, UP1, UR4, 0x1f0, URZ ;  /* 0x000001f004047890 */ /* 0x000fe4000ff3e03f */
[----:B------:R-:W-:Y:S02]  /*00d0*/  UIADD3.X UR7, URZ, UR5, URZ, UP0, !UPT ;  /* 0x000000053f077290 */ /* 0x000fe400087fe43f */
[----:B------:R-:W-:-:S07]  /*00e0*/  UIADD3.X UR5, URZ, UR5, URZ, UP1, !UPT ;  /* 0x000000053f057290 */ /* 0x000fce0008ffe43f */
[----:B------:R0:W-:Y:S02]  /*00f0*/  UTMACCTL.PF [UR6] ;  /* 0x00000000060079b9 */ /* 0x0001e40008040000 */
[----:B------:R0:W-:Y:S02]  /*0100*/  UTMACCTL.PF [UR4] ;  /* 0x00000000040079b9 */ /* 0x0001e40008040000 */
[----:B0-----:R-:W-:Y:S01]  /*0110*/  NOP ;  /* 0x0000000000007918 */ /* 0x001fe20000000000 */
.L_x_1:
[----:B------:R-:W-:Y:S05]  /*0120*/  BSYNC B0 ;  /* 0x0000000000007941 */ /* 0x000fea0003800000 */
.L_x_0:
[----:B------:R-:W0:Y:S02]  /*0130*/  SHFL.IDX PT, R2, R0, RZ, 0x1f ;  /* 0x00001fff00027589 */ /* 0x000e2400000e0000 */
[----:B0-----:R-:W-:-:S13]  /*0140*/  ISETP.NE.AND P0, PT, R2, RZ, PT ;  /* 0x000000ff0200720c */ /* 0x001fda0003f05270 */
[----:B------:R-:W-:Y:S05]  /*0150*/  @P0 BRA `(.L_x_2) ;  /* 0x0000000000680947 */ /* 0x000fea0003800000 */
[----:B------:R-:W0:Y:S01]  /*0160*/  S2UR UR8, SR_CgaCtaId ;  /* 0x00000000000879c3 */ /* 0x000e220000008800 */
[----:B------:R-:W-:Y:S01]  /*0170*/  UMOV UR4, 0x400 ;  /* 0x0000040000047882 */ /* 0x000fe20000000000 */
[----:B------:R-:W-:Y:S01]  /*0180*/  UMOV UR5, 0x1 ;  /* 0x0000000100057882 */ /* 0x000fe20000000000 */
[----:B------:R-:W-:Y:S01]  /*0190*/  UMOV UR6, 0x100 ;  /* 0x0000010000067882 */ /* 0x000fe20000000000 */
[----:B------:R-:W-:Y:S01]  /*01a0*/  ELECT P0, URZ, PT ;  /* 0x00000000003f782f */ /* 0x000fe20003800000 */
[----:B------:R-:W-:-:S04]  /*01b0*/  UIADD3 UR6, -UR6, 0x100000, URZ ;  /* 0x0010000006067890 */ /* 0x000fc8000fffe13f */
[----:B------:R-:W-:Y:S02]  /*01c0*/  USHF.L.U32 UR7, UR6, 0xb, URZ ;  /* 0x0000000b06077899 */ /* 0x000fe4000800063f */
[----:B------:R-:W-:Y:S02]  /*01d0*/  USHF.L.U32 UR6, UR6, 0x1, URZ ;  /* 0x0000000106067899 */ /* 0x000fe4000800063f */
[----:B0-----:R-:W-:Y:S02]  /*01e0*/  ULEA UR8, UR8, UR4, 0x18 ;  /* 0x0000000408087291 */ /* 0x001fe4000f8ec03f */
[----:B------:R-:W-:-:S04]  /*01f0*/  UIADD3 UR4, -UR5, 0x100000, URZ ;  /* 0x0010000005047890 */ /* 0x000fc8000fffe13f */
[----:B------:R-:W-:Y:S02]  /*0200*/  USHF.L.U32 UR5, UR4, 0xb, URZ ;  /* 0x0000000b04057899 */ /* 0x000fe4000800063f */
[----:B------:R-:W-:Y:S01]  /*0210*/  USHF.L.U32 UR4, UR4, 0x1, URZ ;  /* 0x0000000104047899 */ /* 0x000fe2000800063f */
[----:B------:R-:W0:Y:S11]  /*0220*/  FENCE.VIEW.ASYNC.S ;  /* 0x00000000000073c6 */ /* 0x000e360000000000 */
[----:B0-----:R0:W1:Y:S01]  /*0230*/  SYNCS.EXCH.64 URZ, [UR8], UR4 ;  /* 0x00000004083f75b2 */ /* 0x0010620008000100 */
[----:B------:R0:W2:Y:S01]  /*0240*/  SYNCS.EXCH.64 URZ, [UR8+0x30], UR6 ;  /* 0x00003006083f75b2 */ /* 0x0000a20008000100 */
[----:B------:R0:W3:Y:S01]  /*0250*/  SYNCS.EXCH.64 URZ, [UR8+0x8], UR4 ;  /* 0x00000804083f75b2 */ /* 0x0000e20008000100 */
[----:B------:R0:W4:Y:S01]  /*0260*/  SYNCS.EXCH.64 URZ, [UR8+0x38], UR6 ;  /* 0x00003806083f75b2 */ /* 0x0001220008000100 */
[----:B------:R0:W0:Y:S01]  /*0270*/  SYNCS.EXCH.64 URZ, [UR8+0x10], UR4 ;  /* 0x00001004083f75b2 */ /* 0x0000220008000100 */
[----:B------:R0:W0:Y:S01]  /*0280*/  SYNCS.EXCH.64 URZ, [UR8+0x40], UR6 ;  /* 0x00004006083f75b2 */ /* 0x0000220008000100 */
[----:B------:R0:W0:Y:S01]  /*0290*/  SYNCS.EXCH.64 URZ, [UR8+0x18], UR4 ;  /* 0x00001804083f75b2 */ /* 0x0000220008000100 */
[----:B------:R0:W0:Y:S01]  /*02a0*/  SYNCS.EXCH.64 URZ, [UR8+0x48], UR6 ;  /* 0x00004806083f75b2 */ /* 0x0000220008000100 */
[----:B------:R0:W0:Y:S01]  /*02b0*/  SYNCS.EXCH.64 URZ, [UR8+0x20], UR4 ;  /* 0x00002004083f75b2 */ /* 0x0000220008000100 */
[----:B------:R0:W0:Y:S01]  /*02c0*/  SYNCS.EXCH.64 URZ, [UR8+0x50], UR6 ;  /* 0x00005006083f75b2 */ /* 0x0000220008000100 */
[----:B------:R0:W0:Y:S01]  /*02d0*/  SYNCS.EXCH.64 URZ, [UR8+0x28], UR4 ;  /* 0x00002804083f75b2 */ /* 0x0000220008000100 */
[----:B------:R0:W0:Y:S01]  /*02e0*/  SYNCS.EXCH.64 URZ, [UR8+0x58], UR6 ;  /* 0x00005806083f75b2 */ /* 0x0000220008000100 */
[----:B------:R-:W-:Y:S01]  /*02f0*/  NOP ;  /* 0x0000000000007918 */ /* 0x000fe20000000000 */
.L_x_2:
[----:B------:R-:W5:Y:S01]  /*0300*/  SHFL.IDX PT, R0, R0, RZ, 0x1f ;  /* 0x00001fff00007589 */ /* 0x000f6200000e0000 */
[----:B------:R-:W-:Y:S01]  /*0310*/  ELECT P0, URZ, PT ;  /* 0x00000000003f782f */ /* 0x000fe20003800000 */
[----:B------:R-:W1:Y:S01]  /*0320*/  LDC R2, c[0x0][0x65c] ;  /* 0x00019700ff027b82 */ /* 0x000e620000000800 */
[----:B------:R-:W-:Y:S01]  /*0330*/  SHF.R.S32.HI R7, RZ, 0x1f, R4 ;  /* 0x0000001fff077819 */ /* 0x000fe20000011404 */
[----:B------:R-:W2:Y:S01]  /*0340*/  S2R R5, SR_CTAID.Y ;  /* 0x0000000000057919 */ /* 0x000ea20000002600 */
[----:B0-----:R-:W-:Y:S01]  /*0350*/  UMOV UR4, 0x20 ;  /* 0x0000002000047882 */ /* 0x001fe20000000000 */
[----:B------:R-:W-:Y:S01]  /*0360*/  NOP ;  /* 0x0000000000007918 */ /* 0x000fe20000000000 */
[----:B------:R-:W-:Y:S01]  /*0370*/  LEA.HI R7, R7, R4, RZ, 0x2 ;  /* 0x0000000407077211 */ /* 0x000fe200078f10ff */
[----:B------:R-:W0:Y:S01]  /*0380*/  S2R R6, SR_CTAID.X ;  /* 0x0000000000067919 */ /* 0x000e220000002500 */
[----:B------:R-:W-:Y:S01]  /*0390*/  ISETP.NE.AND P2, PT, R10, RZ, PT ;  /* 0x000000ff0a00720c */ /* 0x000fe20003f45270 */
[----:B------:R-:W-:Y:S01]  /*03a0*/  NOP ;  /* 0x0000000000007918 */ /* 0x000fe20000000000 */
[----:B------:R-:W-:-:S02]  /*03b0*/  LOP3.LUT R7, R7, 0xfffffffc, RZ, 0xc0, !PT ;  /* 0xfffffffc07077812 */ /* 0x000fc400078ec0ff */
[----:B-----5:R-:W-:Y:S02]  /*03c0*/  ISETP.NE.OR P0, PT, R0, RZ, !P0 ;  /* 0x000000ff0000720c */ /* 0x020fe40004705670 */
[----:B-1----:R-:W-:-:S04]  /*03d0*/  ISETP.NE.AND P3, PT, R2, 0x1, PT ;  /* 0x000000010200780c */ /* 0x002fc80003f65270 */
[----:B------:R-:W-:Y:S01]  /*03e0*/  P2R R0, PR, RZ, 0x8 ;  /* 0x00000008ff007803 */ /* 0x000fe20000000000 */
[----:B------:R-:W-:Y:S01]  /*03f0*/  IMAD.IADD R0, R4, 0x1, -R7 ;  /* 0x0000000104007824 */ /* 0x000fe200078e0a07 */
[----:B------:R-:W-:Y:S01]  /*0400*/  LOP3.LUT R4, R3, 0x7f, RZ, 0xc0, !PT ;  /* 0x0000007f03047812 */ /* 0x000fe200078ec0ff */
[----:B------:R-:W-:-:S03]  /*0410*/  IMAD.MOV.U32 R7, RZ, RZ, RZ ;  /* 0x000000ffff077224 */ /* 0x000fc600078e00ff */
[----:B------:R-:W-:Y:S01]  /*0420*/  ISETP.NE.AND P1, PT, R0, 0x3, PT ;  /* 0x000000030000780c */ /* 0x000fe20003f25270 */
[----:B------:R-:W-:Y:S01]  /*0430*/  VOTEU.ALL UP0, P0 ;  /* 0x00000000003f7886 */ /* 0x000fe20000000000 */
[----:B------:R-:W-:Y:S01]  /*0440*/  VOTEU.ALL UP1, P0 ;  /* 0x00000000003f7886 */ /* 0x000fe20000020000 */
[----:B------:R-:W0:Y:S01]  /*0450*/  @P3 LDC R17, c[0x0][0x10] ;  /* 0x00000400ff113b82 */ /* 0x000e220000000800 */
[----:B--2---:R-:W-:Y:S02]  /*0460*/  @P3 IMAD.MOV.U32 R8, RZ, RZ, R5 ;  /* 0x000000ffff083224 */ /* 0x004fe400078e0005 */
[----:B------:R-:W-:Y:S01]  /*0470*/  @!UP0 UMOV UR6, 0x400 ;  /* 0x0000040000068882 */ /* 0x000fe20000000000 */
[----:B------:R-:W-:-:S04]  /*0480*/  @!UP0 UIADD3 UR4, -UR4, 0x100000, URZ ;  /* 0x0010000004048890 */ /* 0x000fc8000fffe13f */
[----:B------:R-:W-:Y:S02]  /*0490*/  @!UP0 USHF.L.U32 UR5, UR4, 0xb, URZ ;  /* 0x0000000b04058899 */ /* 0x000fe4000800063f */
[----:B------:R-:W-:Y:S01]  /*04a0*/  @!UP0 USHF.L.U32 UR4, UR4, 0x1, URZ ;  /* 0x0000000104048899 */ /* 0x000fe2000800063f */
[----:B------:R-:W-:Y:S01]  /*04b0*/  @P3 IMAD.MOV.U32 R9, RZ, RZ, RZ ;  /* 0x000000ffff093224 */ /* 0x000fe200078e00ff */
[----:B------:R-:W1:Y:S08]  /*04c0*/  @!UP0 S2UR UR7, SR_CgaCtaId ;  /* 0x00000000000789c3 */ /* 0x000e700000008800 */
[----:B------:R-:W2:Y:S01]  /*04d0*/  @!P3 LDC R11, c[0x0][0xc] ;  /* 0x00000300ff0bbb82 */ /* 0x000ea20000000800 */
[----:B0-----:R-:W-:Y:S01]  /*04e0*/  @P3 IMAD.WIDE.U32 R16, R6, R17, R8 ;  /* 0x0000001106103225 */ /* 0x001fe200078e0008 */
[----:B-1----:R-:W-:Y:S01]  /*04f0*/  @!UP0 ULEA UR8, UR7, UR6, 0x18 ;  /* 0x0000000607088291 */ /* 0x002fe2000f8ec03f */
[----:B------:R-:W-:-:S02]  /*0500*/  VOTEU.ALL UP0, P0 ;  /* 0x00000000003f7886 */ /* 0x000fc40000000000 */
[----:B------:R-:W-:Y:S01]  /*0510*/  ULDC UR6, c[0x0][0xc] ;  /* 0x0000030000067ab9 */ /* 0x000fe20000000800 */
[----:B------:R-:W-:Y:S01]  /*0520*/  ISETP.EQ.OR P0, PT, R0, RZ, !P1 ;  /* 0x000000ff0000720c */ /* 0x000fe20004f02670 */
[----:B------:R-:W-:-:S03]  /*0530*/  ULDC UR7, c[0x0][0x10] ;  /* 0x0000040000077ab9 */ /* 0x000fc60000000800 */
[C---:B------:R-:W-:Y:S01]  /*0540*/  ISETP.EQ.AND P0, PT, R10.reuse, RZ, P0 ;  /* 0x000000ff0a00720c */ /* 0x040fe20000702270 */
[----:B------:R-:W-:Y:S02]  /*0550*/  VIADD R10, R10, 0xffffffff ;  /* 0xffffffff0a0a7836 */ /* 0x000fe40000000000 */
[----:B--2---:R-:W-:Y:S01]  /*0560*/  @!P3 IMAD.WIDE.U32 R8, R11, R5, R6 ;  /* 0x000000050b08b225 */ /* 0x004fe200078e0006 */
[----:B------:R-:W0:Y:S02]  /*0570*/  FENCE.VIEW.ASYNC.S ;  /* 0x00000000000073c6 */ /* 0x000e240000000000 */
[----:B0-----:R-:W3:Y:S01]  /*0580*/  @!UP0 SYNCS.EXCH.64 URZ, [UR8+0x70], UR4 ;  /* 0x00007004083f85b2 */ /* 0x001ee20008000100 */
[----:B------:R-:W-:Y:S01]  /*0590*/  SEL R18, RZ, 0x1, !P0 ;  /* 0x00000001ff127807 */ /* 0x000fe20004000000 */
[----:B------:R-:W-:Y:S01]  /*05a0*/  @P3 IMAD.MOV.U32 R11, RZ, RZ, RZ ;  /* 0x000000ffff0b3224 */ /* 0x000fe200078e00ff */
[----:B------:R-:W-:Y:S01]  /*05b0*/  ISETP.GE.U32.AND P1, PT, R10, 0x2, PT ;  /* 0x000000020a00780c */ /* 0x000fe20003f26070 */
[----:B------:R-:W-:-:S02]  /*05c0*/  @!P3 IMAD.MOV.U32 R16, RZ, RZ, R8 ;  /* 0x000000ffff10b224 */ /* 0x000fc400078e0008 */
[----:B------:R-:W-:Y:S01]  /*05d0*/  @P3 IMAD.IADD R17, R17, 0x1, R11 ;  /* 0x0000000111113824 */ /* 0x000fe200078e020b */
[----:B------:R-:W-:Y:S01]  /*05e0*/  SEL R18, R18, 0x2, P1 ;  /* 0x0000000212127807 */ /* 0x000fe20000800000 */
[----:B------:R-:W-:Y:S01]  /*05f0*/  @!P3 IMAD.MOV.U32 R17, RZ, RZ, R9 ;  /* 0x000000ffff11b224 */ /* 0x000fe200078e0009 */
[----:B------:R0:W3:Y:S01]  /*0600*/  @!UP1 SYNCS.EXCH.64 URZ, [UR8+0x78], UR4 ;  /* 0x00007804083f95b2 */ /* 0x0000e20008000100 */
[----:B------:R-:W-:Y:S01]  /*0610*/  NOP ;  /* 0x0000000000007918 */ /* 0x000fe20000000000 */
[----:B0-----:R-:W-:-:S03]  /*0620*/  UIMAD.WIDE.U32 UR4, UR6, UR7, URZ ;  /* 0x00000007060472a5 */ /* 0x001fc6000f8e003f */
[----:B------:R-:W-:Y:S02]  /*0630*/  ULDC UR6, c[0x0][0x14] ;  /* 0x0000050000067ab9 */ /* 0x000fe40000000800 */
[----:B------:R-:W-:Y:S02]  /*0640*/  UIMAD.WIDE.U32 UR38, UR4, UR6, URZ ;  /* 0x00000006042672a5 */ /* 0x000fe4000f8e003f */
[----:B------:R-:W-:-:S04]  /*0650*/  UIMAD UR41, UR5, UR6, URZ ;  /* 0x00000006052972a4 */ /* 0x000fc8000f8e023f */
[----:B------:R-:W-:Y:S01]  /*0660*/  UIADD3 UR41, UR39, UR41, URZ ;  /* 0x0000002927297290 */ /* 0x000fe2000fffe03f */
[----:B---34-:R-:W-:Y:S06]  /*0670*/  BAR.SYNC.DEFER_BLOCKING 0x0 ;  /* 0x0000000000007b1d */ /* 0x018fec0000010000 */
[----:B------:R-:W-:Y:S05]  /*0680*/  @!P2 BRA `(.L_x_3) ;  /* 0x000000600084a947 */ /* 0x000fea0003800000 */
[----:B------:R-:W-:-:S13]  /*0690*/  ISETP.GT.U32.AND P0, PT, R10, 0x1, PT ;  /* 0x000000010a00780c */ /* 0x000fda0003f04070 */
[----:B------:R-:W-:Y:S05]  /*06a0*/  @P0 EXIT ;  /* 0x000000000000094d */ /* 0x000fea0003800000 */
[----:B------:R-:W-:Y:S01]  /*06b0*/  ULDC.64 UR4, c[0x0][0x650] ;  /* 0x0001940000047ab9 */ /* 0x000fe20000000a00 */
[----:B------:R-:W-:Y:S01]  /*06c0*/  PRMT R0, RZ, 0x7610, R0 ;  /* 0x00007610ff007816 */ /* 0x000fe20000000000 */
[----:B------:R-:W-:Y:S01]  /*06d0*/  IMAD.MOV.U32 R101, RZ, RZ, -0x1 ;  /* 0xffffffffff657424 */ /* 0x000fe200078e00ff */
[----:B------:R-:W-:Y:S01]  /*06e0*/  ISETP.GE.U32.AND P0, PT, R16, UR4, PT ;  /* 0x0000000410007c0c */ /* 0x000fe2000bf06070 */
[----:B------:R-:W-:Y:S02]  /*06f0*/  IMAD.MOV.U32 R100, RZ, RZ, -0x1 ;  /* 0xffffffffff647424 */ /* 0x000fe400078e00ff */
[----:B------:R-:W-:Y:S01]  /*0700*/  IMAD.MOV.U32 R99, RZ, RZ, -0x1 ;  /* 0xffffffffff637424 */ /* 0x000fe200078e00ff */
[----:B------:R-:W-:-:S13]  /*0710*/  ISETP.GE.U32.AND.EX P0, PT, R17, UR5, PT, P0 ;  /* 0x0000000511007c0c */ /* 0x000fda000bf06100 */
[----:B------:R-:W-:Y:S05]  /*0720*/  @P0 BRA `(.L_x_4) ;  /* 0x0000000400540947 */ /* 0x000fea0003800000 */
[----:B------:R-:W0:Y:S01]  /*0730*/  LDC.64 R20, c[0x0][0x628] ;  /* 0x00018a00ff147b82 */ /* 0x000e220000000a00 */
[----:B------:R-:W-:Y:S02]  /*0740*/  IMAD.MOV.U32 R8, RZ, RZ, R16 ;  /* 0x000000ffff087224 */ /* 0x000fe400078e0010 */
[----:B------:R-:W-:-:S05]  /*0750*/  IMAD.MOV.U32 R9, RZ, RZ, R17 ;  /* 0x000000ffff097224 */ /* 0x000fca00078e0011 */
[----:B------:R-:W1:Y:S08]  /*0760*/  LDC R0, c[0x0][0x630] ;  /* 0x00018c00ff007b82 */ /* 0x000e700000000800 */
[----:B------:R-:W2:Y:S01]  /*0770*/  LDC.64 R22, c[0x0][0x620] ;  /* 0x00018800ff167b82 */ /* 0x000ea20000000a00 */
[----:B0-----:R-:W-:-:S04]  /*0780*/  ISETP.NE.U32.AND P0, PT, R20, RZ, PT ;  /* 0x000000ff1400720c */ /* 0x001fc80003f05070 */
[----:B------:R-:W-:-:S13]  /*0790*/  ISETP.NE.AND.EX P0, PT, R21, RZ, PT, P0 ;  /* 0x000000ff1500720c */ /* 0x000fda0003f05300 */
[----:B-12---:R-:W-:Y:S05]  /*07a0*/  @!P0 BRA `(.L_x_5) ;  /* 0x0000000000288947 */ /* 0x006fea0003800000 */
[----:B------:R-:W0:Y:S02]  /*07b0*/  LDC R13, c[0x0][0x634] ;  /* 0x00018d00ff0d7b82 */ /* 0x000e240000000800 */
[----:B0-----:R-:W-:-:S05]  /*07c0*/  IADD3 R13, P0, R16, R13, RZ ;  /* 0x0000000d100d7210 */ /* 0x001fca0007f1e0ff */
[----:B------:R-:W-:-:S04]  /*07d0*/  IMAD.X R15, RZ, RZ, R17, P0 ;  /* 0x000000ffff0f7224 */ /* 0x000fc800000e0611 */
[----:B------:R-:W-:-:S04]  /*07e0*/  IMAD.WIDE.U32 R8, R15, R20, RZ ;  /* 0x000000140f087225 */ /* 0x000fc800078e00ff */
[----:B------:R-:W-:-:S04]  /*07f0*/  IMAD.WIDE.U32 R10, P0, R13, R21, R8 ;  /* 0x000000150d0a7225 */ /* 0x000fc80007800008 */
[----:B------:R-:W-:-:S04]  /*0800*/  IMAD.WIDE.U32 R8, R13, R20, RZ ;  /* 0x000000140d087225 */ /* 0x000fc800078e00ff */
[----:B------:R-:W-:Y:S01]  /*0810*/  IMAD.X R13, RZ, RZ, RZ, P0 ;  /* 0x000000ffff0d7224 */ /* 0x000fe200000e06ff */
[----:B------:R-:W-:Y:S01]  /*0820*/  IADD3 RZ, P0, R9, R10, RZ ;  /* 0x0000000a09ff7210 */ /* 0x000fe20007f1e0ff */
[----:B------:R-:W-:-:S04]  /*0830*/  IMAD.MOV.U32 R12, RZ, RZ, R11 ;  /* 0x000000ffff0c7224 */ /* 0x000fc800078e000b */
[----:B------:R-:W-:-:S08]  /*0840*/  IMAD.WIDE.U32.X R8, R15, R21, R12, P0 ;  /* 0x000000150f087225 */ /* 0x000fd000000e040c */
.L_x_5:
[-CC-:B------:R-:W-:Y:S01]  /*0850*/  SHF.R.U64 R99, R8, R0.reuse, R9.reuse ;  /* 0x0000000008637219 */ /* 0x180fe20000001209 */
[----:B------:R-:W0:Y:S01]  /*0860*/  LDC R12, c[0x0][0x618] ;  /* 0x00018600ff0c7b82 */ /* 0x000e220000000800 */
[----:B------:R-:W-:Y:S01]  /*0870*/  SHF.R.U32.HI R7, RZ, R0, R9 ;  /* 0x00000000ff077219 */ /* 0x000fe20000011609 */
[----:B------:R-:W-:Y:S01]  /*0880*/  ULDC UR4, c[0x0][0x150] ;  /* 0x0000540000047ab9 */ /* 0x000fe20000000800 */
[----:B------:R-:W-:Y:S02]  /*0890*/  IADD3 R11, P0, RZ, -R99, RZ ;  /* 0x80000063ff0b7210 */ /* 0x000fe40007f1e0ff */
[----:B------:R-:W-:-:S03]  /*08a0*/  I2FP.F32.U32 R0, R6 ;  /* 0x0000000600007245 */ /* 0x000fc60000201000 */
[----:B------:R-:W1:Y:S01]  /*08b0*/  LDC.64 R30, c[0x0][0x640] ;  /* 0x00019000ff1e7b82 */ /* 0x000e620000000a00 */
[----:B------:R-:W-:Y:S02]  /*08c0*/  IMAD.X R13, RZ, RZ, ~R7, P0 ;  /* 0x000000ffff0d7224 */ /* 0x000fe400000e0e07 */
[----:B------:R-:W-:Y:S01]  /*08d0*/  FMUL R0, R0, UR4 ;  /* 0x0000000400007c20 */ /* 0x000fe20008400000 */
[----:B------:R-:W-:Y:S01]  /*08e0*/  IMAD.WIDE.U32 R8, R11, R22, R16 ;  /* 0x000000160b087225 */ /* 0x000fe200078e0010 */
[----:B------:R-:W-:-:S03]  /*08f0*/  ULDC UR4, c[0x0][0x154] ;  /* 0x0000550000047ab9 */ /* 0x000fc60000000800 */
[----:B------:R-:W-:Y:S01]  /*0900*/  IMAD R10, R13, R22, RZ ;  /* 0x000000160d0a7224 */ /* 0x000fe200078e02ff */
[----:B------:R-:W2:Y:S01]  /*0910*/  LDC R7, c[0x0][0x144] ;  /* 0x00005100ff077b82 */ /* 0x000ea20000000800 */
[----:B------:R-:W3:Y:S02]  /*0920*/  F2I.U32.TRUNC.NTZ R0, R0 ;  /* 0x0000000000007305 */ /* 0x000ee4000020f000 */
[----:B------:R-:W-:-:S04]  /*0930*/  IMAD R11, R11, R23, R10 ;  /* 0x000000170b0b7224 */ /* 0x000fc800078e020a */
[----:B------:R-:W-:Y:S01]  /*0940*/  IMAD.IADD R9, R9, 0x1, R11 ;  /* 0x0000000109097824 */ /* 0x000fe200078e020b */
[----:B------:R-:W4:Y:S01]  /*0950*/  LDC R24, c[0x0][0x608] ;  /* 0x00018200ff187b82 */ /* 0x000f220000000800 */
[----:B------:R-:W-:-:S03]  /*0960*/  IMAD.MOV.U32 R11, RZ, RZ, -0x1 ;  /* 0xffffffffff0b7424 */ /* 0x000fc600078e00ff */
[-CC-:B0-----:R-:W-:Y:S02]  /*0970*/  SHF.R.U64 R22, R8, R12.reuse, R9.reuse ;  /* 0x0000000c08167219 */ /* 0x181fe40000001209 */
[----:B------:R-:W-:Y:S02]  /*0980*/  I2FP.F32.U32 R8, R5 ;  /* 0x0000000500087245 */ /* 0x000fe40000201000 */
[----:B------:R-:W0:Y:S01]  /*0990*/  LDC R28, c[0x0][0x658] ;  /* 0x00019600ff1c7b82 */ /* 0x000e220000000800 */
[----:B-1----:R-:W-:Y:S01]  /*09a0*/  ISETP.NE.U32.AND P0, PT, R30, RZ, PT ;  /* 0x000000ff1e00720c */ /* 0x002fe20003f05070 */
[----:B---3--:R-:W-:Y:S02]  /*09b0*/  IMAD.MOV R10, RZ, RZ, -R0 ;  /* 0x000000ffff0a7224 */ /* 0x008fe400078e0a00 */
[----:B------:R-:W-:Y:S01]  /*09c0*/  FMUL R8, R8, UR4 ;  /* 0x0000000408087c20 */ /* 0x000fe20008400000 */
[----:B------:R-:W-:Y:S02]  /*09d0*/  SHF.R.U32.HI R9, RZ, R12, R9 ;  /* 0x0000000cff097219 */ /* 0x000fe40000011609 */
[----:B------:R-:W-:Y:S01]  /*09e0*/  ISETP.NE.AND.EX P0, PT, R31, RZ, PT, P0 ;  /* 0x000000ff1f00720c */ /* 0x000fe20003f05300 */
[----:B------:R1:W3:Y:S01]  /*09f0*/  F2I.U32.TRUNC.NTZ R15, R8 ;  /* 0x00000008000f7305 */ /* 0x0002e2000020f000 */
[----:B------:R-:W1:Y:S01]  /*0a00*/  LDC R20, c[0x0][0x148] ;  /* 0x00005200ff147b82 */ /* 0x000e620000000800 */
[----:B--2---:R-:W-:-:S07]  /*0a10*/  IMAD R0, R7, R10, R6 ;  /* 0x0000000a07007224 */ /* 0x004fce00078e0206 */
[----:B------:R-:W2:Y:S01]  /*0a20*/  LDC R26, c[0x0][0x600] ;  /* 0x00018000ff1a7b82 */ /* 0x000ea20000000800 */
[-CC-:B----4-:R-:W-:Y:S02]  /*0a30*/  SHF.R.U64 R32, R22, R24.reuse, R9.reuse ;  /* 0x0000001816207219 */ /* 0x190fe40000001209 */
[----:B------:R-:W-:Y:S01]  /*0a40*/  SHF.R.U32.HI R7, RZ, R24, R9 ;  /* 0x00000018ff077219 */ /* 0x000fe20000011609 */
[----:B------:R-:W-:-:S04]  /*0a50*/  IMAD.MOV.U32 R9, RZ, RZ, 0x1 ;  /* 0x00000001ff097424 */ /* 0x000fc800078e00ff */
[----:B------:R-:W4:Y:S01]  /*0a60*/  LDC R21, c[0x0][0x648] ;  /* 0x00019200ff157b82 */ /* 0x000f220000000800 */
[-C--:B0-----:R-:W-:Y:S02]  /*0a70*/  SHF.L.U32 R6, R11, R28.reuse, RZ ;  /* 0x0000001c0b067219 */ /* 0x081fe400000006ff */
[--C-:B------:R-:W-:Y:S02]  /*0a80*/  SHF.R.U64 R24, R32, R28, R7.reuse ;  /* 0x0000001c20187219 */ /* 0x100fe40000001207 */
[----:B------:R-:W-:Y:S02]  /*0a90*/  LOP3.LUT R13, RZ, R6, RZ, 0x33, !PT ;  /* 0x00000006ff0d7212 */ /* 0x000fe400078e33ff */
[-C--:B------:R-:W-:Y:S01]  /*0aa0*/  SHF.R.U32.HI R7, RZ, R28.reuse, R7 ;  /* 0x0000001cff077219 */ /* 0x080fe20000011607 */
[----:B------:R-:W0:Y:S01]  /*0ab0*/  LDC R23, c[0x0][0x638] ;  /* 0x00018e00ff177b82 */ /* 0x000e220000000800 */
[----:B------:R-:W-:Y:S01]  /*0ac0*/  SHF.L.U32 R12, R9, R28, RZ ;  /* 0x0000001c090c7219 */ /* 0x000fe200000006ff */
[----:B------:R-:W-:-:S06]  /*0ad0*/  IMAD.MOV.U32 R6, RZ, RZ, R24 ;  /* 0x000000ffff067224 */ /* 0x000fcc00078e0018 */
[----:B------:R-:W0:Y:S01]  /*0ae0*/  LDC R101, c[0x0][0x610] ;  /* 0x00018400ff657b82 */ /* 0x000e220000000800 */
[----:B-1-3--:R-:W-:Y:S05]  /*0af0*/  @!P0 BRA `(.L_x_6) ;  /* 0x0000000000288947 */ /* 0x00afea0003800000 */
[----:B------:R-:W1:Y:S02]  /*0b00*/  LDC R11, c[0x0][0x64c] ;  /* 0x00019300ff0b7b82 */ /* 0x000e640000000800 */
[----:B-1----:R-:W-:-:S05]  /*0b10*/  IADD3 R11, P0, R24, R11, RZ ;  /* 0x0000000b180b7210 */ /* 0x002fca0007f1e0ff */
        /* <DEDUP_REMOVED lines=8> */
.L_x_6:
[----:B----4-:R-:W-:Y:S01]  /*0ba0*/  SHF.R.U64 R6, R6, R21, R7 ;  /* 0x0000001506067219 */ /* 0x010fe20000001207 */
[----:B--2---:R-:W-:Y:S01]  /*0bb0*/  VIADD R7, R26, 0xffffffff ;  /* 0xffffffff1a077836 */ /* 0x004fe20000000000 */
[----:B------:R-:W-:Y:S01]  /*0bc0*/  LOP3.LUT R13, R32, R13, RZ, 0xc0, !PT ;  /* 0x0000000d200d7212 */ /* 0x000fe200078ec0ff */
[----:B------:R-:W-:Y:S02]  /*0bd0*/  IMAD.MOV R15, RZ, RZ, -R15 ;  /* 0x000000ffff0f7224 */ /* 0x000fe400078e0a0f */
[----:B------:R-:W-:Y:S02]  /*0be0*/  IMAD.MOV R8, RZ, RZ, -R6 ;  /* 0x000000ffff087224 */ /* 0x000fe400078e0a06 */
[----:B------:R-:W-:Y:S01]  /*0bf0*/  IMAD R13, R12, R6, R13 ;  /* 0x000000060c0d7224 */ /* 0x000fe200078e020d */
[----:B------:R-:W-:Y:S01]  /*0c00*/  LOP3.LUT R6, R22, R7, RZ, 0xc0, !PT ;  /* 0x0000000716067212 */ /* 0x000fe200078ec0ff */
[----:B------:R-:W-:Y:S02]  /*0c10*/  @P3 IMAD R0, R20, R15, R5 ;  /* 0x0000000f14003224 */ /* 0x000fe400078e0205 */
[----:B0-----:R-:W-:-:S02]  /*0c20*/  IMAD R5, R8, R23, R24 ;  /* 0x0000001708057224 */ /* 0x001fc400078e0218 */
[----:B------:R-:W-:Y:S02]  /*0c30*/  IMAD R101, R13, R101, R0 ;  /* 0x000000650d657224 */ /* 0x000fe400078e0200 */
[----:B------:R-:W-:Y:S02]  /*0c40*/  IMAD R6, R5, R26, R6 ;  /* 0x0000001a05067224 */ /* 0x000fe400078e0206 */
[----:B------:R-:W-:-:S03]  /*0c50*/  IMAD.MOV.U32 R0, RZ, RZ, 0x1 ;  /* 0x00000001ff007424 */ /* 0x000fc600078e00ff */
[----:B------:R-:W-:Y:S02]  /*0c60*/  SEL R100, R6, R101, !P3 ;  /* 0x0000006506647207 */ /* 0x000fe40005800000 */
[----:B------:R-:W-:-:S07]  /*0c70*/  SEL R101, R101, R6, !P3 ;  /* 0x0000000665657207 */ /* 0x000fce0005800000 */
.L_x_4:
[----:B------:R-:W-:-:S08]  /*0c80*/  NOP ;  /* 0x0000000000007918 */ /* 0x000fd00000000000 */
[----:B------:R-:W0:Y:S02]  /*0c90*/  USETMAXREG.TRY_ALLOC.CTAPOOL UP0, 0xe8 ;  /* 0x000000e8000079c8 */ /* 0x000e240008000600 */
[----:B0-----:R-:W-:-:S13]  /*0ca0*/  PLOP3.LUT P0, PT, PT, PT, UP0, 0x80, 0x0 ;  /* 0x000000000000781c */ /* 0x001fda0003f0f008 */
[----:B------:R-:W-:Y:S05]  /*0cb0*/  @!P0 BRA `(.L_x_4) ;  /* 0xfffffffc00f08947 */ /* 0x000fea000383ffff */
[----:B------:R-:W-:Y:S01]  /*0cc0*/  ULDC.64 UR4, c[0x0][0x598] ;  /* 0x0001660000047ab9 */ /* 0x000fe20000000a00 */
[----:B------:R-:W-:Y:S01]  /*0cd0*/  ULDC.64 UR36, c[0x0][0x208] ;  /* 0x0000820000247ab9 */ /* 0x000fe20000000a00 */
[----:B------:R-:W-:-:S04]  /*0ce0*/  ISETP.NE.U32.AND P0, PT, RZ, UR4, PT ;  /* 0x00000004ff007c0c */ /* 0x000fc8000bf05070 */
[----:B------:R-:W-:-:S13]  /*0cf0*/  ISETP.NE.AND.EX P0, PT, RZ, UR5, PT, P0 ;  /* 0x00000005ff007c0c */ /* 0x000fda000bf05300 */
[----:B------:R-:W-:Y:S05]  /*0d00*/  @!P0 BRA `(.L_x_7) ;  /* 0x00000000001c8947 */ /* 0x000fea0003800000 */
[----:B------:R-:W0:Y:S02]  /*0d10*/  LDC.64 R6, c[0x0][0x598] ;  /* 0x00016600ff067b82 */ /* 0x000e240000000a00 */
[----:B0-----:R-:W2:Y:S02]  /*0d20*/  LDG.E.64 R6, desc[UR36][R6.64] ;  /* 0x0000002406067981 */ /* 0x001ea4000c1e1b00 */
[----:B--2---:R-:W-:-:S04]  /*0d30*/  ISETP.NE.U32.AND P0, PT, R6, RZ, PT ;  /* 0x000000ff0600720c */ /* 0x004fc80003f05070 */
[----:B------:R-:W-:-:S13]  /*0d40*/  ISETP.NE.AND.EX P0, PT, R7, RZ, PT, P0 ;  /* 0x000000ff0700720c */ /* 0x000fda0003f05300 */
[----:B------:R-:W-:Y:S05]  /*0d50*/  @!P0 BRA `(.L_x_7) ;  /* 0x0000000000088947 */ /* 0x000fea0003800000 */
[----:B------:R0:W5:Y:S01]  /*0d60*/  LD.E R19, desc[UR36][R6.64] ;  /* 0x0000002406137980 */ /* 0x000162000c101900 */
[----:B------:R-:W-:Y:S05]  /*0d70*/  BRA `(.L_x_8) ;  /* 0x0000000000247947 */ /* 0x000fea0003800000 */
.L_x_7:
[----:B------:R-:W-:Y:S02]  /*0d80*/  ULDC.64 UR4, c[0x0][0x588] ;  /* 0x0001620000047ab9 */ /* 0x000fe40000000a00 */
[----:B------:R-:W-:-:S04]  /*0d90*/  ISETP.NE.U32.AND P0, PT, RZ, UR4, PT ;  /* 0x00000004ff007c0c */ /* 0x000fc8000bf05070 */
[----:B------:R-:W-:-:S13]  /*0da0*/  ISETP.NE.AND.EX P0, PT, RZ, UR5, PT, P0 ;  /* 0x00000005ff007c0c */ /* 0x000fda000bf05300 */
[----:B------:R-:W-:Y:S05]  /*0db0*/  @!P0 BRA `(.L_x_9) ;  /* 0x00000000000c8947 */ /* 0x000fea0003800000 */
[----:B------:R-:W0:Y:S02]  /*0dc0*/  LDC.64 R6, c[0x0][0x588] ;  /* 0x00016200ff067b82 */ /* 0x000e240000000a00 */
[----:B0-----:R1:W5:Y:S01]  /*0dd0*/  LDG.E R19, desc[UR36][R6.64] ;  /* 0x0000002406137981 */ /* 0x001362000c1e1900 */
[----:B------:R-:W-:Y:S05]  /*0de0*/  BRA `(.L_x_8) ;  /* 0x0000000000087947 */ /* 0x000fea0003800000 */
.L_x_9:
[----:B------:R-:W-:Y:S02]  /*0df0*/  ULDC UR4, c[0x0][0x580] ;  /* 0x0001600000047ab9 */ /* 0x000fe40000000800 */
[----:B------:R-:W-:-:S07]  /*0e00*/  IMAD.U32 R19, RZ, RZ, UR4 ;  /* 0x00000004ff137e24 */ /* 0x000fce000f8e00ff */
.L_x_8:
[----:B------:R-:W-:Y:S02]  /*0e10*/  ULDC.64 UR4, c[0x0][0x5a0] ;  /* 0x0001680000047ab9 */ /* 0x000fe40000000a00 */
[----:B------:R-:W-:-:S04]  /*0e20*/  ISETP.NE.U32.AND P0, PT, RZ, UR4, PT ;  /* 0x00000004ff007c0c */ /* 0x000fc8000bf05070 */
[----:B------:R-:W-:-:S13]  /*0e30*/  ISETP.NE.AND.EX P0, PT, RZ, UR5, PT, P0 ;  /* 0x00000005ff007c0c */ /* 0x000fda000bf05300 */
[----:B------:R-:W-:Y:S05]  /*0e40*/  @!P0 BRA `(.L_x_10) ;  /* 0x00000000001c8947 */ /* 0x000fea0003800000 */
[----:B01----:R-:W0:Y:S02]  /*0e50*/  LDC.64 R6, c[0x0][0x5a0] ;  /* 0x00016800ff067b82 */ /* 0x003e240000000a00 */
[----:B0-----:R-:W2:Y:S02]  /*0e60*/  LDG.E.64 R6, desc[UR36][R6.64] ;  /* 0x0000002406067981 */ /* 0x001ea4000c1e1b00 */
[----:B--2---:R-:W-:-:S04]  /*0e70*/  ISETP.NE.U32.AND P0, PT, R6, RZ, PT ;  /* 0x000000ff0600720c */ /* 0x004fc80003f05070 */
[----:B------:R-:W-:-:S13]  /*0e80*/  ISETP.NE.AND.EX P0, PT, R7, RZ, PT, P0 ;  /* 0x000000ff0700720c */ /* 0x000fda0003f05300 */
[----:B------:R-:W-:Y:S05]  /*0e90*/  @!P0 BRA `(.L_x_10) ;  /* 0x0000000000088947 */ /* 0x000fea0003800000 */
[----:B------:R0:W5:Y:S01]  /*0ea0*/  LD.E R88, desc[UR36][R6.64] ;  /* 0x0000002406587980 */ /* 0x000162000c101900 */
[----:B------:R-:W-:Y:S05]  /*0eb0*/  BRA `(.L_x_11) ;  /* 0x0000000000247947 */ /* 0x000fea0003800000 */
.L_x_10:
[----:B------:R-:W-:Y:S02]  /*0ec0*/  ULDC.64 UR4, c[0x0][0x590] ;  /* 0x0001640000047ab9 */ /* 0x000fe40000000a00 */
[----:B------:R-:W-:-:S04]  /*0ed0*/  ISETP.NE.U32.AND P0, PT, RZ, UR4, PT ;  /* 0x00000004ff007c0c */ /* 0x000fc8000bf05070 */
[----:B------:R-:W-:-:S13]  /*0ee0*/  ISETP.NE.AND.EX P0, PT, RZ, UR5, PT, P0 ;  /* 0x00000005ff007c0c */ /* 0x000fda000bf05300 */
[----:B------:R-:W-:Y:S05]  /*0ef0*/  @!P0 BRA `(.L_x_12) ;  /* 0x00000000000c8947 */ /* 0x000fea0003800000 */
[----:B------:R-:W2:Y:S02]  /*0f00*/  LDC.64 R88, c[0x0][0x590] ;  /* 0x00016400ff587b82 */ /* 0x000ea40000000a00 */
[----:B--2---:R2:W5:Y:S01]  /*0f10*/  LDG.E R88, desc[UR36][R88.64] ;  /* 0x0000002458587981 */ /* 0x004562000c1e1900 */
[----:B------:R-:W-:Y:S05]  /*0f20*/  BRA `(.L_x_11) ;  /* 0x0000000000087947 */ /* 0x000fea0003800000 */
.L_x_12:
[----:B------:R-:W-:Y:S02]  /*0f30*/  ULDC UR4, c[0x0][0x584] ;  /* 0x0001610000047ab9 */ /* 0x000fe40000000800 */
[----:B------:R-:W-:-:S07]  /*0f40*/  IMAD.U32 R88, RZ, RZ, UR4 ;  /* 0x00000004ff587e24 */ /* 0x000fce000f8e00ff */
.L_x_11:
[----:B------:R-:W-:-:S13]  /*0f50*/  LOP3.LUT P0, RZ, R0, 0xff, RZ, 0xc0, !PT ;  /* 0x000000ff00ff7812 */ /* 0x000fda000780c0ff */
[----:B------:R-:W-:Y:S05]  /*0f60*/  @!P0 EXIT ;  /* 0x000000000000894d */ /* 0x000fea0003800000 */
[----:B------:R-:W3:Y:S01]  /*0f70*/  LDC R90, c[0x0][0x658] ;  /* 0x00019600ff5a7b82 */ /* 0x000ee20000000800 */
[----:B------:R-:W-:Y:S01]  /*0f80*/  ULDC.64 UR6, c[0x0][0x288] ;  /* 0x0000a20000067ab9 */ /* 0x000fe20000000a00 */
[----:B------:R-:W-:Y:S01]  /*0f90*/  LOP3.LUT R14, R14, 0x1, RZ, 0xc0, !PT ;  /* 0x000000010e0e7812 */ /* 0x000fe200078ec0ff */
[----:B------:R-:W-:Y:S01]  /*0fa0*/  UIADD3 UR4, UR7, 0x3f, URZ ;  /* 0x0000003f07047890 */ /* 0x000fe2000fffe03f */
[----:B------:R-:W-:Y:S01]  /*0fb0*/  SHF.R.U32.HI R0, RZ, 0x2, R3 ;  /* 0x00000002ff007819 */ /* 0x000fe20000011603 */
[----:B01----:R-:W-:Y:S01]  /*0fc0*/  IMAD.MOV.U32 R7, RZ, RZ, -0x1 ;  /* 0xffffffffff077424 */ /* 0x003fe200078e00ff */
[----:B------:R-:W-:Y:S01]  /*0fd0*/  SHF.R.U32.HI R4, RZ, 0x1, R4 ;  /* 0x00000001ff047819 */ /* 0x000fe20000011604 */
[----:B------:R-:W-:Y:S01]  /*0fe0*/  USHF.R.S32.HI UR5, URZ, 0x1f, UR4 ;  /* 0x0000001f3f057899 */ /* 0x000fe20008011404 */
[----:B------:R-:W0:Y:S01]  /*0ff0*/  LDC.64 R92, c[0x0][0x5c8] ;  /* 0x00017200ff5c7b82 */ /* 0x000e220000000a00 */
[----:B------:R-:W-:Y:S01]  /*1000*/  IMAD.SHL.U32 R5, R14, 0x40, RZ ;  /* 0x000000400e057824 */ /* 0x000fe200078e00ff */
[----:B------:R-:W-:Y:S01]  /*1010*/  LOP3.LUT R0, R0, 0x7, RZ, 0xc0, !PT ;  /* 0x0000000700007812 */ /* 0x000fe200078ec0ff */
[----:B------:R-:W-:Y:S01]  /*1020*/  ULEA.HI UR5, UR5, UR4, URZ, 0x6 ;  /* 0x0000000405057291 */ /* 0x000fe2000f8f303f */
[----:B------:R-:W-:Y:S01]  /*1030*/  LOP3.LUT R23, R4, 0x30, RZ, 0xc0, !PT ;  /* 0x0000003004177812 */ /* 0x000fe200078ec0ff */
[----:B------:R-:W-:Y:S01]  /*1040*/  IMAD.MOV.U32 R9, RZ, RZ, 0x1 ;  /* 0x00000001ff097424 */ /* 0x000fe200078e00ff */
[--C-:B------:R-:W-:Y:S01]  /*1050*/  LOP3.LUT R22, R5, 0x40, R0.reuse, 0xe2, !PT ;  /* 0x0000004005167812 */ /* 0x100fe200078ee200 */
[----:B------:R-:W-:Y:S01]  /*1060*/  USHF.R.S32.HI UR43, URZ, 0x6, UR5 ;  /* 0x000000063f2b7899 */ /* 0x000fe20008011405 */
[----:B------:R-:W1:Y:S01]  /*1070*/  LDC R95, c[0x0][0x600] ;  /* 0x00018000ff5f7b82 */ /* 0x000e620000000800 */
[-C--:B------:R-:W-:Y:S01]  /*1080*/  IADD3 R5, RZ, -R23.reuse, -R0 ;  /* 0x80000017ff057210 */ /* 0x080fe20007ffe800 */
[----:B------:R-:W-:Y:S01]  /*1090*/  IMAD.U32 R6, RZ, RZ, UR6 ;  /* 0x00000006ff067e24 */ /* 0x000fe2000f8e00ff */
[C---:B--2---:R-:W-:Y:S01]  /*10a0*/  LOP3.LUT R89, R3.reuse, 0x3, RZ, 0xc0, !PT ;  /* 0x0000000303597812 */ /* 0x044fe200078ec0ff */
[----:B------:R-:W-:Y:S01]  /*10b0*/  UISETP.LT.AND UP0, UPT, UR43, 0x1, UPT ;  /* 0x000000012b00788c */ /* 0x000fe2000bf01270 */
[----:B------:R-:W-:Y:S01]  /*10c0*/  LOP3.LUT R94, R3, 0x80, RZ, 0xc0, !PT ;  /* 0x00000080035e7812 */ /* 0x000fe200078ec0ff */
[----:B------:R-:W-:Y:S01]  /*10d0*/  IMAD R5, R14, -0x40, R5 ;  /* 0xffffffc00e057824 */ /* 0x000fe200078e0205 */
[----:B------:R-:W-:Y:S01]  /*10e0*/  ULDC UR4, c[0x0][0x284] ;  /* 0x0000a10000047ab9 */ /* 0x000fe20000000800 */
[-C--:B---3--:R-:W-:Y:S01]  /*10f0*/  SHF.L.U32 R7, R7, R90.reuse, RZ ;  /* 0x0000005a07077219 */ /* 0x088fe200000006ff */
[----:B------:R-:W-:Y:S01]  /*1100*/  USEL UR44, UR43, 0x1, UP0 ;  /* 0x000000012b2c7887 */ /* 0x000fe20008000000 */
[----:B------:R-:W-:Y:S01]  /*1110*/  LOP3.LUT R22, R22, R23, RZ, 0xfc, !PT ;  /* 0x0000001716167212 */ /* 0x000fe200078efcff */
[----:B------:R-:W-:Y:S01]  /*1120*/  IMAD R89, R89, -0x2, R6 ;  /* 0xfffffffe59597824 */ /* 0x000fe200078e0206 */
[----:B------:R-:W-:Y:S01]  /*1130*/  SHF.L.U32 R90, R9, R90, RZ ;  /* 0x0000005a095a7219 */ /* 0x000fe200000006ff */
[----:B------:R-:W-:Y:S01]  /*1140*/  VIADD R97, R5, UR4 ;  /* 0x0000000405617c36 */ /* 0x000fe20008000000 */
[----:B------:R-:W-:Y:S01]  /*1150*/  LOP3.LUT R98, R18, 0x1, RZ, 0xfc, !PT ;  /* 0x0000000112627812 */ /* 0x000fe200078efcff */
[----:B------:R-:W-:Y:S01]  /*1160*/  IMAD.MOV.U32 R23, RZ, RZ, RZ ;  /* 0x000000ffff177224 */ /* 0x000fe200078e00ff */
[C---:B0-----:R-:W-:Y:S01]  /*1170*/  SHF.L.U64.HI R91, R92.reuse, 0x3, R93 ;  /* 0x000000035c5b7819 */ /* 0x041fe2000001025d */
[----:B------:R-:W-:Y:S01]  /*1180*/  IMAD.SHL.U32 R92, R92, 0x8, RZ ;  /* 0x000000085c5c7824 */ /* 0x000fe200078e00ff */
[----:B------:R-:W-:Y:S01]  /*1190*/  SHF.R.U32.HI R94, RZ, 0x7, R94 ;  /* 0x00000007ff5e7819 */ /* 0x000fe2000001165e */
[----:B------:R-:W-:Y:S01]  /*11a0*/  IMAD.SHL.U32 R93, R3, 0x2, RZ ;  /* 0x00000002035d7824 */ /* 0x000fe200078e00ff */
[----:B------:R-:W-:Y:S01]  /*11b0*/  LOP3.LUT R96, RZ, R7, RZ, 0x33, !PT ;  /* 0x00000007ff607212 */ /* 0x000fe200078e33ff */
[----:B------:R-:W-:Y:S01]  /*11c0*/  UIADD3 UR44, UR43, -UR44, URZ ;  /* 0x8000002c2b2c7290 */ /* 0x000fe2000fffe03f */
[----:B------:R-:W-:Y:S01]  /*11d0*/  UMOV UR40, URZ ;  /* 0x0000003f00287c82 */ /* 0x000fe20008000000 */
[----:B-1----:R-:W-:Y:S01]  /*11e0*/  VIADD R95, R95, 0xffffffff ;  /* 0xffffffff5f5f7836 */ /* 0x002fe20000000000 */
[----:B------:R-:W-:-:S09]  /*11f0*/  UMOV UR42, URZ ;  /* 0x0000003f002a7c82 */ /* 0x000fd20008000000 */
.L_x_158:
[----:B0-----:R-:W0:Y:S01]  /*1200*/  SHFL.IDX PT, R0, R94, RZ, 0x1f ;  /* 0x00001fff5e007589 */ /* 0x001e2200000e0000 */
[----:B-1----:R-:W1:Y:S01]  /*1210*/  S2UR UR7, SR_CgaCtaId ;  /* 0x00000000000779c3 */ /* 0x002e620000008800 */
[----:B------:R-:W-:Y:S01]  /*1220*/  UMOV UR6, 0x400 ;  /* 0x0000040000067882 */ /* 0x000fe20000000000 */
[----:B0-----:R-:W-:Y:S01]  /*1230*/  R2UR UR4, R0 ;  /* 0x00000000000472ca */ /* 0x001fe200000e0000 */
[----:B-1----:R-:W-:-:S12]  /*1240*/  ULEA UR46, UR7, UR6, 0x18 ;  /* 0x00000006072e7291 */ /* 0x002fd8000f8ec03f */
[----:B------:R-:W-:-:S04]  /*1250*/  ULEA.HI UR5, UR4, UR4, URZ, 0x1 ;  /* 0x0000000404057291 */ /* 0x000fc8000f8f083f */
[----:B------:R-:W-:-:S04]  /*1260*/  ULOP3.LUT UR5, UR5, 0x7fffe, URZ, 0xc0, !UPT ;  /* 0x0007fffe05057892 */ /* 0x000fc8000f8ec03f */
[----:B------:R-:W-:-:S03]  /*1270*/  UIADD3 UR5, UR4, -UR5, URZ ;  /* 0x8000000504057290 */ /* 0x000fc6000fffe03f */
[----:B------:R-:W-:Y:S01]  /*1280*/  ULDC UR4, c[0x0][0x28c] ;  /* 0x0000a30000047ab9 */ /* 0x000fe20000000800 */
[----:B------:R-:W-:Y:S01]  /*1290*/  ULEA UR5, UR5, UR46, 0xd ;  /* 0x0000002e05057291 */ /* 0x000fe2000f8e683f */
[----:B------:R-:W-:-:S03]  /*12a0*/  ISETP.LT.AND P0, PT, RZ, UR4, PT ;  /* 0x00000004ff007c0c */ /* 0x000fc6000bf01270 */
[----:B------:R-:W-:-:S04]  /*12b0*/  UIADD3 UR5, UR5, 0x180, URZ ;  /* 0x0000018005057890 */ /* 0x000fc8000fffe03f */
[----:B------:R-:W-:-:S04]  /*12c0*/  USHF.R.U32.HI UR5, URZ, 0x4, UR5 ;  /* 0x000000043f057899 */ /* 0x000fc80008011605 */
[----:B------:R-:W-:-:S04]  /*12d0*/  ULOP3.LUT UR5, UR5, 0x3fff, URZ, 0xc0, !UPT ;  /* 0x00003fff05057892 */ /* 0x000fc8000f8ec03f */
[----:B------:R-:W-:Y:S01]  /*12e0*/  ULOP3.LUT UR45, UR5, 0x10000, URZ, 0xfc, !UPT ;  /* 0x00010000052d7892 */ /* 0x000fe2000f8efc3f */
[----:B---345:R-:W-:Y:S11]  /*12f0*/  @P0 BRA `(.L_x_13) ;  /* 0x0000000000400947 */ /* 0x038ff60003800000 */
[----:B------:R-:W-:Y:S01]  /*1300*/  MOV R0, 0x0 ;  /* 0x0000000000007802 */ /* 0x000fe20000000f00 */
[----:B------:R-:W-:Y:S01]  /*1310*/  ULDC.64 UR4, c[0x4][0x68] ;  /* 0x01001a0000047ab9 */ /* 0x000fe20000000a00 */
[----:B------:R-:W-:Y:S01]  /*1320*/  ULDC.64 UR6, c[0x4][0x8] ;  /* 0x0100020000067ab9 */ /* 0x000fe20000000a00 */
[----:B------:R-:W-:Y:S01]  /*1330*/  IMAD.U32 R4, RZ, RZ, UR4 ;  /* 0x00000004ff047e24 */ /* 0x000fe2000f8e00ff */
[----:B------:R0:W1:Y:S01]  /*1340*/  LDC.64 R14, c[0x4][R0] ;  /* 0x01000000000e7b82 */ /* 0x0000620000000a00 */
[----:B------:R-:W-:Y:S01]  /*1350*/  IMAD.U32 R5, RZ, RZ, UR5 ;  /* 0x00000005ff057e24 */ /* 0x000fe2000f8e00ff */
[----:B------:R-:W-:Y:S01]  /*1360*/  ULDC.64 UR4, c[0x4][0x70] ;  /* 0x01001c0000047ab9 */ /* 0x000fe20000000a00 */
[----:B------:R-:W-:Y:S02]  /*1370*/  IMAD.U32 R10, RZ, RZ, UR6 ;  /* 0x00000006ff0a7e24 */ /* 0x000fe4000f8e00ff */
[----:B------:R-:W-:Y:S02]  /*1380*/  IMAD.U32 R6, RZ, RZ, UR4 ;  /* 0x00000004ff067e24 */ /* 0x000fe4000f8e00ff */
[----:B------:R-:W-:-:S02]  /*1390*/  IMAD.U32 R7, RZ, RZ, UR5 ;  /* 0x00000005ff077e24 */ /* 0x000fc4000f8e00ff */
[----:B------:R-:W-:Y:S02]  /*13a0*/  IMAD.U32 R11, RZ, RZ, UR7 ;  /* 0x00000007ff0b7e24 */ /* 0x000fe4000f8e00ff */
[----:B------:R-:W-:Y:S02]  /*13b0*/  IMAD.MOV.U32 R8, RZ, RZ, 0x1e1 ;  /* 0x000001e1ff087424 */ /* 0x000fe400078e00ff */
[----:B------:R-:W-:Y:S02]  /*13c0*/  IMAD.MOV.U32 R12, RZ, RZ, 0x1 ;  /* 0x00000001ff0c7424 */ /* 0x000fe400078e00ff */
[----:B0-----:R-:W-:-:S07]  /*13d0*/  IMAD.MOV.U32 R13, RZ, RZ, RZ ;  /* 0x000000ffff0d7224 */ /* 0x001fce00078e00ff */
[----:B------:R-:W-:-:S07]  /*13e0*/  LEPC R20, `(.L_x_13) ;  /* 0x000000001014794e */ /* 0x000fce0000000000 */
[----:B-1---5:R-:W-:Y:S05]  /*13f0*/  CALL.ABS.NOINC R14 ;  /* 0x000000000e007343 */ /* 0x022fea0003c00000 */
.L_x_13:
[----:B------:R-:W-:-:S13]  /*1400*/  ISETP.NE.AND P0, PT, R98, 0x3, PT ;  /* 0x000000036200780c */ /* 0x000fda0003f05270 */
[----:B------:R-:W-:Y:S05]  /*1410*/  @!P0 BRA `(.L_x_14) ;  /* 0x0000000000048947 */ /* 0x000fea0003800000 */
[----:B------:R-:W-:Y:S01]  /*1420*/  BPT.TRAP 0x1 ;  /* 0x000000040000795c */ /* 0x000fe20000300000 */
.L_x_14:
[----:B------:R-:W-:Y:S02]  /*1430*/  IMAD.U32 R3, RZ, RZ, UR42 ;  /* 0x0000002aff037e24 */ /* 0x000fe4000f8e00ff */
[----:B------:R-:W-:-:S03]  /*1440*/  IMAD.U32 R0, RZ, RZ, UR40 ;  /* 0x00000028ff007e24 */ /* 0x000fc6000f8e00ff */
[----:B------:R-:W-:Y:S02]  /*1450*/  LEA R3, R3, UR46, 0x3 ;  /* 0x0000002e03037c11 */ /* 0x000fe4000f8e18ff */
[----:B------:R-:W-:-:S04]  /*1460*/  SHF.L.U32 R0, R0, 0x1f, RZ ;  /* 0x0000001f00007819 */ /* 0x000fc800000006ff */
[----:B------:R0:W1:Y:S01]  /*1470*/  SYNCS.PHASECHK.TRANS64.TRYWAIT P1, [R3+URZ], R0 ;  /* 0x00000000030075a7 */ /* 0x000062000802017f */
[----:B------:R-:W-:Y:S05]  /*1480*/  @!P0 BRA `(.L_x_15) ;  /* 0x0000000000048947 */ /* 0x000fea0003800000 */
[----:B------:R-:W-:Y:S01]  /*1490*/  BPT.TRAP 0x1 ;  /* 0x000000040000795c */ /* 0x000fe20000300000 */
.L_x_15:
[----:B------:R-:W-:-:S05]  /*14a0*/  IMAD.U32 R4, RZ, RZ, UR44 ;  /* 0x0000002cff047e24 */ /* 0x000fca000f8e00ff */
[----:B------:R-:W-:Y:S01]  /*14b0*/  ISETP.GE.AND P2, PT, R4, 0x1, PT ;  /* 0x000000010400780c */ /* 0x000fe20003f46270 */
[----:B-1----:R-:W-:-:S12]  /*14c0*/  @P1 BRA `(.L_x_16) ;  /* 0x0000000000081947 */ /* 0x002fd80003800000 */
[----:B------:R-:W1:Y:S02]  /*14d0*/  SYNCS.PHASECHK.TRANS64.TRYWAIT P1, [R3+URZ], R0 ;  /* 0x00000000030075a7 */ /* 0x000e64000802017f */
[----:B-1----:R-:W-:Y:S05]  /*14e0*/  @!P1 BRA `(.L_x_17) ;  /* 0x0000006800cc9947 */ /* 0x002fea0003800000 */
.L_x_16:
[----:B------:R-:W-:Y:S05]  /*14f0*/  WARPSYNC.ALL ;  /* 0x0000000000007948 */ /* 0x000fea0003800000 */
[----:B------:R-:W-:Y:S01]  /*1500*/  UIADD3 UR4, UR46, 0x30180, URZ ;  /* 0x000301802e047890 */ /* 0x000fe2000fffe03f */
[----:B------:R-:W-:Y:S01]  /*1510*/  WARPGROUP.ARRIVE ;  /* 0x00000000000079c5 */ /* 0x000fe20000000000 */
[----:B------:R-:W-:Y:S02]  /*1520*/  ULEA UR5, UR42, UR45, 0xb ;  /* 0x0000002d2a057291 */ /* 0x000fe4000f8e583f */
[----:B------:R-:W-:Y:S01]  /*1530*/  USHF.R.U32.HI UR4, URZ, 0x4, UR4 ;  /* 0x000000043f047899 */ /* 0x000fe20008011604 */
[----:B------:R-:W-:Y:S01]  /*1540*/  UMOV UR9, 0x40000040 ;  /* 0x4000004000097882 */ /* 0x000fe20000000000 */
[----:B------:R-:W-:-:S02]  /*1550*/  UMOV UR11, 0x40000040 ;  /* 0x40000040000b7882 */ /* 0x000fc40000000000 */
[----:B------:R-:W-:Y:S01]  /*1560*/  ULOP3.LUT UR4, UR4, 0x3fff, URZ, 0xc0, !UPT ;  /* 0x00003fff04047892 */ /* 0x000fe2000f8ec03f */
[----:B------:R-:W-:-:S03]  /*1570*/  UMOV UR8, UR5 ;  /* 0x0000000500087c82 */ /* 0x000fc60008000000 */
[----:B------:R-:W-:-:S04]  /*1580*/  ULOP3.LUT UR4, UR4, 0x10000, URZ, 0xfc, !UPT ;  /* 0x0001000004047892 */ /* 0x000fc8000f8efc3f */
[----:B------:R-:W-:-:S07]  /*1590*/  ULEA UR6, UR42, UR4, 0xb ;  /* 0x000000042a067291 */ /* 0x000fce000f8e583f */
[----:B------:R-:W-:Y:S02]  /*15a0*/  UMOV UR10, UR6 ;  /* 0x00000006000a7c82 */ /* 0x000fe40008000000 */
[----:B------:R-:W-:Y:S01]  /*15b0*/  HGMMA.64x128x8.F32.TF32 R24, gdesc[UR8], RZ, !UPT, gsb0 ;  /* 0x05e00000081879f0 */ /* 0x000fe2000c0028ff */
[----:B------:R-:W-:Y:S02]  /*15c0*/  UIADD3 UR8, UR5, 0x2, URZ ;  /* 0x0000000205087890 */ /* 0x000fe4000fffe03f */
[----:B------:R-:W-:Y:S01]  /*15d0*/  UIADD3 UR10, UR6, 0x2, URZ ;  /* 0x00000002060a7890 */ /* 0x000fe2000fffe03f */
[----:B------:R-:W-:Y:S01]  /*15e0*/  UMOV UR9, 0x40000040 ;  /* 0x4000004000097882 */ /* 0x000fe20000000000 */
[----:B------:R-:W-:Y:S01]  /*15f0*/  UMOV UR11, 0x40000040 ;  /* 0x40000040000b7882 */ /* 0x000fe20000000000 */
[----:B------:R-:W-:Y:S02]  /*1600*/  WARPGROUP.DEPBAR.LE gsb0, 0x0 ;  /* 0x00008000000079c5 */ /* 0x000fe40000010000 */
[----:B------:R-:W-:-:S06]  /*1610*/  WARPGROUP.ARRIVE ;  /* 0x00000000000079c5 */ /* 0x000fcc0000000000 */
[----:B------:R-:W-:Y:S01]  /*1620*/  HGMMA.64x128x8.F32.TF32 R24, gdesc[UR8], R24, gsb0 ;  /* 0x05e00000081879f0 */ /* 0x000fe20008002818 */
        /* <DEDUP_REMOVED lines=41> */
[----:B------:R-:W-:Y:S03]  /*18c0*/  HGMMA.64x128x8.F32.TF32 R24, gdesc[UR8], R24, gsb0 ;  /* 0x05e00000081879f0 */ /* 0x000fe60008002818 */
[----:B------:R-:W-:Y:S02]  /*18d0*/  WARPGROUP.DEPBAR.LE gsb0, 0x0 ;  /* 0x00008000000079c5 */ /* 0x000fe40000010000 */
[----:B------:R-:W-:Y:S05]  /*18e0*/  @!P2 BRA `(.L_x_18) ;  /* 0x00000004008ca947 */ /* 0x000fea0003800000 */
[----:B------:R-:W-:Y:S01]  /*18f0*/  UIADD3 UR5, UR42, 0x1, URZ ;  /* 0x000000012a057890 */ /* 0x000fe2000fffe03f */
[----:B01----:R-:W-:-:S03]  /*1900*/  IMAD.U32 R0, RZ, RZ, UR44 ;  /* 0x0000002cff007e24 */ /* 0x003fc6000f8e00ff */
[----:B------:R-:W-:-:S04]  /*1910*/  UISETP.NE.AND UP0, UPT, UR5, 0x6, UPT ;  /* 0x000000060500788c */ /* 0x000fc8000bf05270 */
[----:B------:R-:W-:Y:S02]  /*1920*/  USEL UR6, URZ, 0x1, UP0 ;  /* 0x000000013f067887 */ /* 0x000fe40008000000 */
[----:B------:R-:W-:Y:S02]  /*1930*/  USEL UR5, UR5, URZ, UP0 ;  /* 0x0000003f05057287 */ /* 0x000fe40008000000 */
[----:B------:R-:W-:-:S06]  /*1940*/  ULOP3.LUT UR6, UR40, UR6, URZ, 0x3c, !UPT ;  /* 0x0000000628067292 */ /* 0x000fcc000f8e3c3f */
[----:B------:R-:W-:Y:S01]  /*1950*/  IMAD.U32 R5, RZ, RZ, UR6 ;  /* 0x00000006ff057e24 */ /* 0x000fe2000f8e00ff */
[----:B------:R-:W-:-:S06]  /*1960*/  UMOV UR6, UR42 ;  /* 0x0000002a00067c82 */ /* 0x000fcc0008000000 */
.L_x_25:
[----:B01----:R-:W-:Y:S05]  /*1970*/  @!P0 BRA `(.L_x_19) ;  /* 0x0000000000048947 */ /* 0x003fea0003800000 */
[----:B------:R-:W-:Y:S01]  /*1980*/  BPT.TRAP 0x1 ;  /* 0x000000040000795c */ /* 0x000fe20000300000 */
.L_x_19:
[----:B------:R-:W0:Y:S01]  /*1990*/  S2UR UR8, SR_CgaCtaId ;  /* 0x00000000000879c3 */ /* 0x000e220000008800 */
[----:B------:R-:W-:Y:S01]  /*19a0*/  UMOV UR7, 0x400 ;  /* 0x0000040000077882 */ /* 0x000fe20000000000 */
[----:B------:R-:W-:Y:S01]  /*19b0*/  SHF.L.U32 R3, R5, 0x1f, RZ ;  /* 0x0000001f05037819 */ /* 0x000fe200000006ff */
[----:B0-----:R-:W-:-:S04]  /*19c0*/  ULEA UR7, UR8, UR7, 0x18 ;  /* 0x0000000708077291 */ /* 0x001fc8000f8ec03f */
[----:B------:R-:W-:-:S09]  /*19d0*/  ULEA UR8, UR5, UR7, 0x3 ;  /* 0x0000000705087291 */ /* 0x000fd2000f8e183f */
[----:B------:R0:W1:Y:S01]  /*19e0*/  SYNCS.PHASECHK.TRANS64.TRYWAIT P1, [UR8], R3 ;  /* 0x00000003ff0075a7 */ /* 0x0000620008020148 */
[----:B------:R-:W-:Y:S05]  /*19f0*/  @!P0 BRA `(.L_x_20) ;  /* 0x0000000000048947 */ /* 0x000fea0003800000 */
[----:B------:R-:W-:Y:S01]  /*1a00*/  BPT.TRAP 0x1 ;  /* 0x000000040000795c */ /* 0x000fe20000300000 */
.L_x_20:
[----:B-1----:R-:W-:Y:S05]  /*1a10*/  @P1 BRA `(.L_x_21) ;  /* 0x0000000000081947 */ /* 0x002fea0003800000 */
[----:B------:R-:W1:Y:S02]  /*1a20*/  SYNCS.PHASECHK.TRANS64.TRYWAIT P1, [UR8], R3 ;  /* 0x00000003ff0075a7 */ /* 0x000e640008020148 */
[----:B-1----:R-:W-:Y:S05]  /*1a30*/  @!P1 BRA `(.L_x_22) ;  /* 0x00000064008c9947 */ /* 0x002fea0003800000 */
.L_x_21:
[----:B------:R-:W-:Y:S01]  /*1a40*/  ULEA UR12, UR5, UR45, 0xb ;  /* 0x0000002d050c7291 */ /* 0x000fe2000f8e583f */
[----:B------:R-:W-:Y:S01]  /*1a50*/  WARPGROUP.ARRIVE ;  /* 0x00000000000079c5 */ /* 0x000fe20000000000 */
[----:B------:R-:W-:Y:S01]  /*1a60*/  ULEA UR13, UR5, UR4, 0xb ;  /* 0x00000004050d7291 */ /* 0x000fe2000f8e583f */
[----:B------:R-:W-:Y:S01]  /*1a70*/  UMOV UR9, 0x40000040 ;  /* 0x4000004000097882 */ /* 0x000fe20000000000 */
[----:B------:R-:W-:-:S03]  /*1a80*/  UMOV UR11, 0x40000040 ;  /* 0x40000040000b7882 */ /* 0x000fc60000000000 */
[----:B------:R-:W-:Y:S02]  /*1a90*/  UMOV UR8, UR12 ;  /* 0x0000000c00087c82 */ /* 0x000fe40008000000 */
[----:B------:R-:W-:Y:S02]  /*1aa0*/  UMOV UR10, UR13 ;  /* 0x0000000d000a7c82 */ /* 0x000fe40008000000 */
[----:B------:R-:W-:Y:S01]  /*1ab0*/  HGMMA.64x128x8.F32.TF32 R24, gdesc[UR8], R24, gsb0 ;  /* 0x05e00000081879f0 */ /* 0x000fe20008002818 */
[----:B------:R-:W-:Y:S02]  /*1ac0*/  UIADD3 UR8, UR12, 0x2, URZ ;  /* 0x000000020c087890 */ /* 0x000fe4000fffe03f */
[----:B------:R-:W-:Y:S01]  /*1ad0*/  UIADD3 UR10, UR13, 0x2, URZ ;  /* 0x000000020d0a7890 */ /* 0x000fe2000fffe03f */
[----:B------:R-:W-:Y:S01]  /*1ae0*/  UMOV UR9, 0x40000040 ;  /* 0x4000004000097882 */ /* 0x000fe20000000000 */
[----:B------:R-:W-:Y:S01]  /*1af0*/  UMOV UR11, 0x40000040 ;  /* 0x40000040000b7882 */ /* 0x000fe20000000000 */
[----:B------:R-:W-:-:S02]  /*1b00*/  WARPGROUP.DEPBAR.LE gsb0, 0x0 ;  /* 0x00008000000079c5 */ /* 0x000fc40000010000 */
        /* <DEDUP_REMOVED lines=46> */
[----:B------:R-:W-:Y:S01]  /*1df0*/  BPT.TRAP 0x1 ;  /* 0x000000040000795c */ /* 0x000fe20000300000 */
.L_x_23:
[----:B------:R-:W-:Y:S01]  /*1e00*/  ULEA UR7, UR6, UR7, 0x3 ;  /* 0x0000000706077291 */ /* 0x000fe2000f8e183f */
[----:B------:R-:W-:-:S03]  /*1e10*/  ISETP.GT.U32.AND P1, PT, R18, 0x1, PT ;  /* 0x000000011200780c */ /* 0x000fc60003f24070 */
[----:B------:R-:W-:-:S04]  /*1e20*/  UIADD3 UR7, UR7, 0x30, URZ ;  /* 0x0000003007077890 */ /* 0x000fc8000fffe03f */
[----:B------:R-:W-:-:S09]  /*1e30*/  UPRMT UR7, URZ, 0x654, UR7 ;  /* 0x000006543f077896 */ /* 0x000fd20008000007 */
[----:B------:R-:W-:Y:S01]  /*1e40*/  SYNCS.ARRIVE.TRANS64.RED.A1T0 RZ, [UR7], RZ ;  /* 0x000000ffffff79a7 */ /* 0x000fe20008100407 */
[----:B------:R-:W-:Y:S05]  /*1e50*/  @P1 BRA `(.L_x_24) ;  /* 0x0000000000041947 */ /* 0x000fea0003800000 */
[----:B------:R-:W-:Y:S01]  /*1e60*/  BPT.TRAP 0x1 ;  /* 0x000000040000795c */ /* 0x000fe20000300000 */
.L_x_24:
[----:B------:R-:W-:Y:S01]  /*1e70*/  UIADD3 UR5, UR5, 0x1, URZ ;  /* 0x0000000105057890 */ /* 0x000fe2000fffe03f */
[C---:B------:R-:W-:Y:S01]  /*1e80*/  ISETP.GT.AND P1, PT, R0.reuse, 0x1, PT ;  /* 0x000000010000780c */ /* 0x040fe20003f24270 */
[----:B------:R-:W-:Y:S01]  /*1e90*/  UIADD3 UR6, UR6, 0x1, URZ ;  /* 0x0000000106067890 */ /* 0x000fe2000fffe03f */
[----:B------:R-:W-:Y:S01]  /*1ea0*/  VIADD R0, R0, 0xffffffff ;  /* 0xffffffff00007836 */ /* 0x000fe20000000000 */
[----:B------:R-:W-:Y:S02]  /*1eb0*/  UISETP.NE.AND UP0, UPT, UR5, 0x6, UPT ;  /* 0x000000060500788c */ /* 0x000fe4000bf05270 */
[----:B------:R-:W-:Y:S02]  /*1ec0*/  UISETP.NE.AND UP1, UPT, UR6, 0x6, UPT ;  /* 0x000000060600788c */ /* 0x000fe4000bf25270 */
[----:B------:R-:W-:Y:S02]  /*1ed0*/  USEL UR7, URZ, 0x1, UP0 ;  /* 0x000000013f077887 */ /* 0x000fe40008000000 */
[----:B------:R-:W-:-:S02]  /*1ee0*/  USEL UR5, UR5, URZ, UP0 ;  /* 0x0000003f05057287 */ /* 0x000fc40008000000 */
[----:B------:R-:W-:Y:S02]  /*1ef0*/  USEL UR6, UR6, URZ, UP1 ;  /* 0x0000003f06067287 */ /* 0x000fe40008800000 */
[----:B------:R-:W-:Y:S01]  /*1f00*/  LOP3.LUT R5, R5, UR7, RZ, 0x3c, !PT ;  /* 0x0000000705057c12 */ /* 0x000fe2000f8e3cff */
[----:B------:R-:W-:Y:S09]  /*1f10*/  @P1 BRA `(.L_x_25) ;  /* 0xfffffff800941947 */ /* 0x000ff2000383ffff */
.L_x_18:
[----:B01----:R-:W0:Y:S02]  /*1f20*/  LDC R0, c[0x0][0x28c] ;  /* 0x0000a300ff007b82 */ /* 0x003e240000000800 */
[----:B0-----:R-:W-:-:S13]  /*1f30*/  ISETP.GE.AND P1, PT, R0, 0x1, PT ;  /* 0x000000010000780c */ /* 0x001fda0003f26270 */
[----:B------:R-:W-:Y:S05]  /*1f40*/  @!P1 BRA `(.L_x_26) ;  /* 0x0000000000409947 */ /* 0x000fea0003800000 */
[----:B------:R-:W-:Y:S05]  /*1f50*/  @!P0 BRA `(.L_x_27) ;  /* 0x0000000000048947 */ /* 0x000fea0003800000 */
[----:B------:R-:W-:Y:S01]  /*1f60*/  BPT.TRAP 0x1 ;  /* 0x000000040000795c */ /* 0x000fe20000300000 */
.L_x_27:
[----:B------:R-:W0:Y:S01]  /*1f70*/  S2UR UR7, SR_CgaCtaId ;  /* 0x00000000000779c3 */ /* 0x000e220000008800 */
[----:B------:R-:W-:Y:S01]  /*1f80*/  UIADD3 UR6, UR44, UR42, URZ ;  /* 0x0000002a2c067290 */ /* 0x000fe2000fffe03f */
[----:B------:R-:W-:-:S03]  /*1f90*/  ISETP.GT.U32.AND P0, PT, R18, 0x1, PT ;  /* 0x000000011200780c */ /* 0x000fc60003f04070 */
[----:B------:R-:W-:-:S04]  /*1fa0*/  UIMAD.WIDE.U32 UR4, UR6, -0x55555555, URZ ;  /* 0xaaaaaaab060478a5 */ /* 0x000fc8000f8e003f */
[----:B------:R-:W-:-:S03]  /*1fb0*/  USHF.R.U32.HI UR4, URZ, 0x2, UR5 ;  /* 0x000000023f047899 */ /* 0x000fc60008011605 */
[----:B------:R-:W-:Y:S01]  /*1fc0*/  UMOV UR5, 0x400 ;  /* 0x0000040000057882 */ /* 0x000fe20000000000 */
[----:B------:R-:W-:Y:S02]  /*1fd0*/  UIMAD UR6, UR4, -0x6, UR6 ;  /* 0xfffffffa040678a4 */ /* 0x000fe4000f8e0206 */
[----:B0-----:R-:W-:-:S04]  /*1fe0*/  ULEA UR5, UR7, UR5, 0x18 ;  /* 0x0000000507057291 */ /* 0x001fc8000f8ec03f */
[----:B------:R-:W-:-:S04]  /*1ff0*/  ULEA UR6, UR6, UR5, 0x3 ;  /* 0x0000000506067291 */ /* 0x000fc8000f8e183f */
[----:B------:R-:W-:-:S04]  /*2000*/  UIADD3 UR6, UR6, 0x30, URZ ;  /* 0x0000003006067890 */ /* 0x000fc8000fffe03f */
[----:B------:R-:W-:-:S09]  /*2010*/  UPRMT UR6, URZ, 0x654, UR6 ;  /* 0x000006543f067896 */ /* 0x000fd20008000006 */
[----:B------:R-:W-:Y:S01]  /*2020*/  SYNCS.ARRIVE.TRANS64.RED.A1T0 RZ, [UR6], RZ ;  /* 0x000000ffffff79a7 */ /* 0x000fe20008100406 */
[----:B------:R-:W-:Y:S05]  /*2030*/  @P0 BRA `(.L_x_26) ;  /* 0x0000000000040947 */ /* 0x000fea0003800000 */
[----:B------:R-:W-:Y:S01]  /*2040*/  BPT.TRAP 0x1 ;  /* 0x000000040000795c */ /* 0x000fe20000300000 */
.L_x_26:
[----:B------:R-:W-:Y:S01]  /*2050*/  IMAD.SHL.U32 R6, R100, 0x80, RZ ;  /* 0x0000008064067824 */ /* 0x000fe200078e00ff */
[----:B------:R-:W-:Y:S01]  /*2060*/  UIADD3 UR42, UR43, UR42, URZ ;  /* 0x0000002a2b2a7290 */ /* 0x000fe2000fffe03f */
[----:B------:R-:W-:Y:S01]  /*2070*/  SHF.R.S32.HI R11, RZ, 0x1f, R99 ;  /* 0x0000001fff0b7819 */ /* 0x000fe20000011463 */
[----:B------:R-:W-:Y:S01]  /*2080*/  UISETP.GE.U32.AND UP1, UPT, UR43, 0x6, UPT ;  /* 0x000000062b00788c */ /* 0x000fe2000bf26070 */
[----:B------:R-:W-:Y:S01]  /*2090*/  IMAD.SHL.U32 R10, R101, 0x80, RZ ;  /* 0x00000080650a7824 */ /* 0x000fe200078e00ff */
[----:B------:R-:W-:Y:S01]  /*20a0*/  ULDC UR7, c[0x0][0x288] ;  /* 0x0000a20000077ab9 */ /* 0x000fe20000000800 */
[C---:B------:R-:W-:Y:S01]  /*20b0*/  LOP3.LUT R8, R6.reuse, 0x6, R93, 0xf8, !PT ;  /* 0x0000000606087812 */ /* 0x040fe200078ef85d */
[----:B------:R-:W-:Y:S01]  /*20c0*/  UISETP.GT.U32.AND UP0, UPT, UR42, 0x5, UPT ;  /* 0x000000052a00788c */ /* 0x000fe2000bf04070 */
[----:B------:R-:W-:Y:S01]  /*20d0*/  ISETP.GE.AND P0, PT, R6, UR7, PT ;  /* 0x0000000706007c0c */ /* 0x000fe2000bf06270 */
[----:B------:R-:W-:Y:S01]  /*20e0*/  ULDC.64 UR4, c[0x0][0x5d0] ;  /* 0x0001740000047ab9 */ /* 0x000fe20000000a00 */
[--C-:B------:R-:W-:Y:S01]  /*20f0*/  SHF.R.S32.HI R9, RZ, 0x1f, R8.reuse ;  /* 0x0000001fff097819 */ /* 0x100fe20000011408 */
[----:B------:R-:W-:Y:S01]  /*2100*/  ULDC UR10, c[0x0][0x284] ;  /* 0x0000a100000a7ab9 */ /* 0x000fe20000000800 */
[----:B------:R-:W-:Y:S01]  /*2110*/  IMAD R0, R11, UR4, RZ ;  /* 0x000000040b007c24 */ /* 0x000fe2000f8e02ff */
[----:B------:R-:W-:Y:S01]  /*2120*/  UISETP.LT.U32.AND UP0, UPT, UR43, 0x6, UP0 ;  /* 0x000000062b00788c */ /* 0x000fe20008701070 */
[----:B------:R-:W-:Y:S01]  /*2130*/  ISETP.GE.OR P0, PT, R10, UR10, P0 ;  /* 0x0000000a0a007c0c */ /* 0x000fe20008706670 */
[----:B------:R-:W-:Y:S01]  /*2140*/  IMAD.WIDE.U32 R4, R99, UR4, R8 ;  /* 0x0000000463047c25 */ /* 0x000fe2000f8e0008 */
[----:B------:R-:W-:Y:S01]  /*2150*/  ULDC.64 UR8, c[0x0][0x5c8] ;  /* 0x0001720000087ab9 */ /* 0x000fe20000000a00 */
[----:B------:R-:W-:-:S02]  /*2160*/  USEL UR6, URZ, 0x1, !UP0 ;  /* 0x000000013f067887 */ /* 0x000fc4000c000000 */
[----:B------:R-:W-:Y:S01]  /*2170*/  IMAD R3, R99, UR5, R0 ;  /* 0x0000000563037c24 */ /* 0x000fe2000f8e0200 */
[----:B------:R-:W-:Y:S01]  /*2180*/  @UP1 UIMAD.WIDE.U32 UR4, UR42, -0x55555555, URZ ;  /* 0xaaaaaaab2a0418a5 */ /* 0x000fe2000f8e003f */
[----:B------:R-:W-:Y:S01]  /*2190*/  IMAD.WIDE R100, R101, 0x80, R22 ;  /* 0x0000008065647825 */ /* 0x000fe200078e0216 */
[----:B------:R-:W-:Y:S02]  /*21a0*/  ULOP3.LUT UR40, UR40, UR6, URZ, 0x3c, !UPT ;  /* 0x0000000628287292 */ /* 0x000fe4000f8e3c3f */
[----:B------:R-:W-:Y:S01]  /*21b0*/  @UP1 USHF.R.U32.HI UR4, URZ, 0x2, UR5 ;  /* 0x000000023f041899 */ /* 0x000fe20008011605 */
[----:B------:R-:W-:Y:S02]  /*21c0*/  IMAD.IADD R5, R5, 0x1, R3 ;  /* 0x0000000105057824 */ /* 0x000fe400078e0203 */
[----:B------:R-:W-:Y:S01]  /*21d0*/  IMAD R3, R101, UR8, RZ ;  /* 0x0000000865037c24 */ /* 0x000fe2000f8e02ff */
[----:B------:R-:W-:Y:S01]  /*21e0*/  @UP1 ULOP3.LUT UR40, UR40, 0x1, UR4, 0x78, !UPT ;  /* 0x0000000128281892 */ /* 0x000fe2000f8e7804 */
[----:B------:R-:W-:-:S04]  /*21f0*/  IMAD.WIDE.U32 R102, R100, UR8, R4 ;  /* 0x0000000864667c25 */ /* 0x000fc8000f8e0004 */
[----:B------:R-:W-:Y:S02]  /*2200*/  IMAD R7, R100, UR9, R3 ;  /* 0x0000000964077c24 */ /* 0x000fe4000f8e0203 */
[----:B------:R-:W-:Y:S01]  /*2210*/  IMAD.MOV.U32 R0, RZ, RZ, -0x1 ;  /* 0xffffffffff007424 */ /* 0x000fe200078e00ff */
[----:B------:R-:W-:Y:S06]  /*2220*/  @P0 BRA `(.L_x_28) ;  /* 0x0000004000100947 */ /* 0x000fec0003800000 */
[----:B-----5:R-:W-:Y:S01]  /*2230*/  FSETP.NEU.AND P1, PT, R88, RZ, PT ;  /* 0x000000ff5800720b */ /* 0x020fe20003f2d000 */
[----:B------:R-:W-:Y:S01]  /*2240*/  IMAD.IADD R4, R89, 0x1, -R6 ;  /* 0x0000000159047824 */ /* 0x000fe200078e0a06 */
[----:B------:R-:W-:Y:S01]  /*2250*/  BSSY B0, `(.L_x_28) ;  /* 0x0000401000007945 */ /* 0x000fe20003800000 */
[----:B------:R-:W-:Y:S02]  /*2260*/  IMAD.IADD R3, R97, 0x1, -R10 ;  /* 0x0000000161037824 */ /* 0x000fe400078e0a0a */
[----:B------:R-:W-:Y:S01]  /*2270*/  IMAD.IADD R113, R103, 0x1, R7 ;  /* 0x0000000167717824 */ /* 0x000fe200078e0207 */
[----:B------:R-:W-:-:S04]  /*2280*/  ISETP.GT.AND P0, PT, R4, RZ, PT ;  /* 0x000000ff0400720c */ /* 0x000fc80003f04270 */
[----:B------:R-:W-:-:S03]  /*2290*/  ISETP.GT.AND P2, PT, R3, RZ, P0 ;  /* 0x000000ff0300720c */ /* 0x000fc60000744270 */
[----:B------:R-:W-:Y:S10]  /*22a0*/  @!P1 BRA `(.L_x_29) ;  /* 0x0000002c001c9947 */ /* 0x000ff40003800000 */
[----:B------:R-:W0:Y:S01]  /*22b0*/  LDC.64 R106, c[0x0][0x5b8] ;  /* 0x00016e00ff6a7b82 */ /* 0x000e220000000a00 */
[----:B------:R-:W-:-:S07]  /*22c0*/  ULDC.64 UR4, c[0x0][0x5c0] ;  /* 0x0001700000047ab9 */ /* 0x000fce0000000a00 */
[----:B------:R-:W1:Y:S08]  /*22d0*/  LDC.64 R108, c[0x0][0x5b0] ;  /* 0x00016c00ff6c7b82 */ /* 0x000e700000000a00 */
[----:B------:R-:W2:Y:S01]  /*22e0*/  LDC.64 R110, c[0x0][0x5a8] ;  /* 0x00016a00ff6e7b82 */ /* 0x000ea20000000a00 */
[-C--:B0-----:R-:W-:Y:S02]  /*22f0*/  IMAD R6, R11, R106.reuse, RZ ;  /* 0x0000006a0b067224 */ /* 0x081fe400078e02ff */
[----:B------:R-:W-:-:S04]  /*2300*/  IMAD.WIDE.U32 R104, R99, R106, R8 ;  /* 0x0000006a63687225 */ /* 0x000fc800078e0008 */
[----:B------:R-:W-:Y:S02]  /*2310*/  IMAD R103, R99, R107, R6 ;  /* 0x0000006b63677224 */ /* 0x000fe400078e0206 */
[-C--:B-1----:R-:W-:Y:S02]  /*2320*/  IMAD R5, R101, R108.reuse, RZ ;  /* 0x0000006c65057224 */ /* 0x082fe400078e02ff */
[----:B------:R-:W-:Y:S02]  /*2330*/  IMAD.IADD R13, R105, 0x1, R103 ;  /* 0x00000001690d7824 */ /* 0x000fe400078e0267 */
[----:B------:R-:W-:Y:S02]  /*2340*/  IMAD.MOV.U32 R12, RZ, RZ, R104 ;  /* 0x000000ffff0c7224 */ /* 0x000fe400078e0068 */
[C---:B------:R-:W-:Y:S02]  /*2350*/  IMAD R101, R100.reuse, R109, R5 ;  /* 0x0000006d64657224 */ /* 0x040fe400078e0205 */
[----:B------:R-:W-:-:S04]  /*2360*/  IMAD.WIDE.U32 R6, R100, R108, R12 ;  /* 0x0000006c64067225 */ /* 0x000fc800078e000c */
[----:B------:R-:W-:Y:S01]  /*2370*/  IMAD.IADD R5, R7, 0x1, R101 ;  /* 0x0000000107057824 */ /* 0x000fe200078e0265 */
[----:B--2---:R-:W-:-:S04]  /*2380*/  LEA R14, P1, R6, R110, 0x2 ;  /* 0x0000006e060e7211 */ /* 0x004fc800078210ff */
[----:B------:R-:W-:-:S05]  /*2390*/  LEA.HI.X R15, R6, R111, R5, 0x2, P1 ;  /* 0x0000006f060f7211 */ /* 0x000fca00008f1405 */
[----:B------:R0:W2:Y:S01]  /*23a0*/  @P2 LDG.E.LTC128B R5, desc[UR36][R14.64] ;  /* 0x000000240e052981 */ /* 0x0000a2000c1e1920 */
[----:B------:R-:W-:Y:S01]  /*23b0*/  LEA R10, P3, R102, UR4, 0x2 ;  /* 0x00000004660a7c11 */ /* 0x000fe2000f8610ff */
[----:B------:R-:W-:Y:S01]  /*23c0*/  IMAD.WIDE.U32 R6, R100, R108, R8 ;  /* 0x0000006c64067225 */ /* 0x000fe200078e0008 */
[----:B------:R-:W-:Y:S01]  /*23d0*/  ISETP.GT.AND P1, PT, R4, 0x1, PT ;  /* 0x000000010400780c */ /* 0x000fe20003f24270 */
[----:B------:R-:W-:Y:S02]  /*23e0*/  BSSY B1, `(.L_x_30) ;  /* 0x0000012000017945 */ /* 0x000fe40003800000 */
[----:B------:R-:W-:Y:S02]  /*23f0*/  IMAD.IADD R7, R101, 0x1, R7 ;  /* 0x0000000165077824 */ /* 0x000fe400078e0207 */
[----:B------:R-:W-:Y:S01]  /*2400*/  IMAD.WIDE.U32 R20, R99, R106, R6 ;  /* 0x0000006a63147225 */ /* 0x000fe200078e0006 */
[----:B0-----:R-:W-:-:S03]  /*2410*/  SHF.L.U64.HI R15, R108, 0x3, R109 ;  /* 0x000000036c0f7819 */ /* 0x001fc6000001026d */
[----:B------:R-:W-:Y:S01]  /*2420*/  IMAD.IADD R7, R103, 0x1, R21 ;  /* 0x0000000167077824 */ /* 0x000fe200078e0215 */
[----:B------:R-:W-:Y:S01]  /*2430*/  LEA R6, P4, R20, R110, 0x2 ;  /* 0x0000006e14067211 */ /* 0x000fe200078810ff */
[----:B------:R-:W-:-:S03]  /*2440*/  IMAD.SHL.U32 R14, R108, 0x8, RZ ;  /* 0x000000086c0e7824 */ /* 0x000fc600078e00ff */
[----:B------:R-:W-:Y:S01]  /*2450*/  LEA.HI.X R7, R20, R111, R7, 0x2, P4 ;  /* 0x0000006f14077211 */ /* 0x000fe200020f1407 */
[----:B------:R-:W-:Y:S01]  /*2460*/  IMAD.WIDE.U32 R20, R100, R108, R14 ;  /* 0x0000006c64147225 */ /* 0x000fe200078e000e */
[----:B--2---:R-:W-:-:S05]  /*2470*/  LOP3.LUT R11, R5, 0xffffe000, RZ, 0xc0, !PT ;  /* 0xffffe000050b7812 */ /* 0x004fca00078ec0ff */
[----:B------:R-:W-:-:S04]  /*2480*/  FMUL R11, R11, R88 ;  /* 0x000000580b0b7220 */ /* 0x000fc80000400000 */
[----:B------:R-:W-:Y:S01]  /*2490*/  FFMA R107, R24, R19, R11 ;  /* 0x00000013186b7223 */ /* 0x000fe2000000000b */
[----:B------:R-:W-:Y:S02]  /*24a0*/  LEA.HI.X R11, R102, UR5, R113, 0x2, P3 ;  /* 0x00000005660b7c11 */ /* 0x000fe400098f1471 */
[----:B------:R-:W-:Y:S02]  /*24b0*/  ISETP.GT.AND P3, PT, R3, RZ, P1 ;  /* 0x000000ff0300720c */ /* 0x000fe40000f64270 */
[----:B------:R-:W-:-:S05]  /*24c0*/  F2FP.TF32.F32.PACK_B R107, R107 ;  /* 0x0000006bff6b723e */ /* 0x000fca00024050ff */
[----:B------:R0:W-:Y:S06]  /*24d0*/  @P2 STG.E desc[UR36][R10.64], R107 ;  /* 0x0000006b0a002986 */ /* 0x0001ec000c101924 */
[----:B------:R-:W-:Y:S05]  /*24e0*/  @!P3 BRA `(.L_x_31) ;  /* 0x000000000004b947 */ /* 0x000fea0003800000 */
[----:B------:R1:W5:Y:S02]  /*24f0*/  LDG.E.LTC128B R5, desc[UR36][R6.64+0x4] ;  /* 0x0000042406057981 */ /* 0x000364000c1e1920 */
.L_x_31:
[----:B------:R-:W-:Y:S05]  /*2500*/  BSYNC B1 ;  /* 0x0000000000017941 */ /* 0x000fea0003800000 */
.L_x_30:
[----:B-----5:R-:W-:Y:S01]  /*2510*/  LOP3.LUT R15, R5, 0xffffe000, RZ, 0xc0, !PT ;  /* 0xffffe000050f7812 */ /* 0x020fe200078ec0ff */
[----:B------:R-:W-:Y:S01]  /*2520*/  IMAD.IADD R101, R101, 0x1, R21 ;  /* 0x0000000165657824 */ /* 0x000fe200078e0215 */
[----:B------:R-:W-:Y:S01]  /*2530*/  IADD3 R104, P2, R104, R20, RZ ;  /* 0x0000001468687210 */ /* 0x000fe20007f5e0ff */
[----:B------:R-:W-:Y:S01]  /*2540*/  IMAD.MOV.U32 R24, RZ, RZ, R5 ;  /* 0x000000ffff187224 */ /* 0x000fe200078e0005 */
[----:B------:R-:W-:Y:S01]  /*2550*/  ISETP.GT.AND P0, PT, R3, 0x8, P0 ;  /* 0x000000080300780c */ /* 0x000fe20000704270 */
[----:B------:R-:W-:Y:S02]  /*2560*/  FMUL R12, R15, R88 ;  /* 0x000000580f0c7220 */ /* 0x000fe40000400000 */
[----:B------:R-:W-:Y:S01]  /*2570*/  IMAD.X R13, R101, 0x1, R13, P2 ;  /* 0x00000001650d7824 */ /* 0x000fe200010e060d */
[----:B------:R-:W-:Y:S01]  /*2580*/  LEA R14, P2, R104, R110, 0x2 ;  /* 0x0000006e680e7211 */ /* 0x000fe200078410ff */
[----:B------:R-:W-:-:S03]  /*2590*/  FFMA R25, R25, R19, R12 ;  /* 0x0000001319197223 */ /* 0x000fc6000000000c */
[----:B------:R-:W-:Y:S02]  /*25a0*/  LEA.HI.X R15, R104, R111, R13, 0x2, P2 ;  /* 0x0000006f680f7211 */ /* 0x000fe400010f140d */
[----:B------:R-:W-:-:S05]  /*25b0*/  F2FP.TF32.F32.PACK_B R25, R25 ;  /* 0x00000019ff19723e */ /* 0x000fca00024050ff */
[----:B------:R2:W-:Y:S04]  /*25c0*/  @P3 STG.E desc[UR36][R10.64+0x4], R25 ;  /* 0x000004190a003986 */ /* 0x0005e8000c101924 */
[----:B------:R-:W3:Y:S01]  /*25d0*/  @P0 LDG.E.LTC128B R24, desc[UR36][R14.64] ;  /* 0x000000240e180981 */ /* 0x000ee2000c1e1920 */
[----:B------:R-:W-:Y:S01]  /*25e0*/  IADD3 R20, P2, R8, R20, RZ ;  /* 0x0000001408147210 */ /* 0x000fe20007f5e0ff */
[----:B------:R-:W-:Y:S01]  /*25f0*/  BSSY B1, `(.L_x_32) ;  /* 0x0000011000017945 */ /* 0x000fe20003800000 */
[----:B------:R-:W-:-:S03]  /*2600*/  ISETP.GT.AND P1, PT, R3, 0x8, P1 ;  /* 0x000000080300780c */ /* 0x000fc60000f24270 */
[----:B------:R-:W-:Y:S01]  /*2610*/  IMAD.X R21, R9, 0x1, R101, P2 ;  /* 0x0000000109157824 */ /* 0x000fe200010e0665 */
[C---:B------:R-:W-:Y:S02]  /*2620*/  SHF.L.U64.HI R9, R92.reuse, 0x2, R91 ;  /* 0x000000025c097819 */ /* 0x040fe4000001025b */
[----:B------:R-:W-:Y:S01]  /*2630*/  LEA R12, P2, R92, R10, 0x2 ;  /* 0x0000000a5c0c7211 */ /* 0x000fe200078410ff */
[----:B------:R-:W-:-:S04]  /*2640*/  IMAD.WIDE.U32 R20, R99, R106, R20 ;  /* 0x0000006a63147225 */ /* 0x000fc800078e0014 */
[----:B------:R-:W-:Y:S01]  /*2650*/  IMAD.X R13, R9, 0x1, R11, P2 ;  /* 0x00000001090d7824 */ /* 0x000fe200010e060b */
[----:B------:R-:W-:Y:S02]  /*2660*/  LEA R8, P3, R20, R110, 0x2 ;  /* 0x0000006e14087211 */ /* 0x000fe400078610ff */
[----:B---3--:R-:W-:-:S05]  /*2670*/  LOP3.LUT R5, R24, 0xffffe000, RZ, 0xc0, !PT ;  /* 0xffffe00018057812 */ /* 0x008fca00078ec0ff */
[----:B------:R-:W-:-:S04]  /*2680*/  FMUL R5, R5, R88 ;  /* 0x0000005805057220 */ /* 0x000fc80000400000 */
[----:B------:R-:W-:Y:S01]  /*2690*/  FFMA R99, R26, R19, R5 ;  /* 0x000000131a637223 */ /* 0x000fe20000000005 */
[----:B------:R-:W-:-:S04]  /*26a0*/  IMAD.IADD R5, R103, 0x1, R21 ;  /* 0x0000000167057824 */ /* 0x000fc800078e0215 */
[----:B------:R-:W-:Y:S02]  /*26b0*/  F2FP.TF32.F32.PACK_B R99, R99 ;  /* 0x00000063ff63723e */ /* 0x000fe400024050ff */
[----:B------:R-:W-:-:S03]  /*26c0*/  LEA.HI.X R9, R20, R111, R5, 0x2, P3 ;  /* 0x0000006f14097211 */ /* 0x000fc600018f1405 */
[----:B------:R2:W-:Y:S01]  /*26d0*/  @P0 STG.E desc[UR36][R12.64], R99 ;  /* 0x000000630c000986 */ /* 0x0005e2000c101924 */
[----:B------:R-:W-:Y:S05]  /*26e0*/  @!P1 BRA `(.L_x_33) ;  /* 0x0000000000049947 */ /* 0x000fea0003800000 */
[----:B------:R3:W5:Y:S02]  /*26f0*/  LDG.E.LTC128B R24, desc[UR36][R8.64+0x4] ;  /* 0x0000042408187981 */ /* 0x000764000c1e1920 */
.L_x_33:
[----:B------:R-:W-:Y:S05]  /*2700*/  BSYNC B1 ;  /* 0x0000000000017941 */ /* 0x000fea0003800000 */
.L_x_32:
[----:B-----5:R-:W-:Y:S01]  /*2710*/  LOP3.LUT R5, R24, 0xffffe000, RZ, 0xc0, !PT ;  /* 0xffffe00018057812 */ /* 0x020fe200078ec0ff */
[----:B------:R-:W-:Y:S01]  /*2720*/  BSSY B1, `(.L_x_34) ;  /* 0x0000009000017945 */ /* 0x000fe20003800000 */
[----:B------:R-:W-:-:S03]  /*2730*/  ISETP.GT.AND P0, PT, R4, 0x8, PT ;  /* 0x000000080400780c */ /* 0x000fc60003f04270 */
[----:B------:R-:W-:Y:S01]  /*2740*/  FMUL R14, R5, R88 ;  /* 0x00000058050e7220 */ /* 0x000fe20000400000 */
[----:B------:R-:W-:-:S03]  /*2750*/  ISETP.GT.AND P2, PT, R3, RZ, P0 ;  /* 0x000000ff0300720c */ /* 0x000fc60000744270 */
[----:B------:R-:W-:-:S05]  /*2760*/  FFMA R27, R27, R19, R14 ;  /* 0x000000131b1b7223 */ /* 0x000fca000000000e */
[----:B------:R-:W-:-:S05]  /*2770*/  F2FP.TF32.F32.PACK_B R27, R27 ;  /* 0x0000001bff1b723e */ /* 0x000fca00024050ff */
[----:B------:R4:W-:Y:S01]  /*2780*/  @P1 STG.E desc[UR36][R12.64+0x4], R27 ;  /* 0x0000041b0c001986 */ /* 0x0009e2000c101924 */
[----:B------:R-:W-:Y:S05]  /*2790*/  @!P2 BRA `(.L_x_35) ;  /* 0x000000000004a947 */ /* 0x000fea0003800000 */
[----:B------:R0:W5:Y:S02]  /*27a0*/  LDG.E.LTC128B R24, desc[UR36][R6.64+0x20] ;  /* 0x0000202406187981 */ /* 0x000164000c1e1920 */
.L_x_35:
[----:B------:R-:W-:Y:S05]  /*27b0*/  BSYNC B1 ;  /* 0x0000000000017941 */ /* 0x000fea0003800000 */
.L_x_34:
        /* <DEDUP_REMOVED lines=10> */
.L_x_37:
[----:B------:R-:W-:Y:S05]  /*2860*/  BSYNC B1 ;  /* 0x0000000000017941 */ /* 0x000fea0003800000 */
.L_x_36:
[----:B0----5:R-:W-:Y:S01]  /*2870*/  LOP3.LUT R5, R24, 0xffffe000, RZ, 0xc0, !PT ;  /* 0xffffe00018057812 */ /* 0x021fe200078ec0ff */
[----:B------:R-:W-:Y:S01]  /*2880*/  BSSY B1, `(.L_x_38) ;  /* 0x0000008000017945 */ /* 0x000fe20003800000 */
[----:B------:R-:W-:-:S03]  /*2890*/  ISETP.GT.AND P0, PT, R3, 0x8, P0 ;  /* 0x000000080300780c */ /* 0x000fc60000704270 */
[----:B------:R-:W-:-:S04]  /*28a0*/  FMUL R14, R5, R88 ;  /* 0x00000058050e7220 */ /* 0x000fc80000400000 */
[----:B------:R-:W-:-:S05]  /*28b0*/  FFMA R29, R29, R19, R14 ;  /* 0x000000131d1d7223 */ /* 0x000fca000000000e */
[----:B------:R-:W-:-:S05]  /*28c0*/  F2FP.TF32.F32.PACK_B R29, R29 ;  /* 0x0000001dff1d723e */ /* 0x000fca00024050ff */
[----:B------:R0:W-:Y:S01]  /*28d0*/  @P3 STG.E desc[UR36][R10.64+0x24], R29 ;  /* 0x0000241d0a003986 */ /* 0x0001e2000c101924 */
[----:B------:R-:W-:Y:S05]  /*28e0*/  @!P0 BRA `(.L_x_39) ;  /* 0x0000000000048947 */ /* 0x000fea0003800000 */
[----:B------:R0:W5:Y:S02]  /*28f0*/  LDG.E.LTC128B R24, desc[UR36][R8.64+0x20] ;  /* 0x0000202408187981 */ /* 0x000164000c1e1920 */
.L_x_39:
[----:B------:R-:W-:Y:S05]  /*2900*/  BSYNC B1 ;  /* 0x0000000000017941 */ /* 0x000fea0003800000 */
.L_x_38:
[----:B-----5:R-:W-:Y:S01]  /*2910*/  LOP3.LUT R5, R24, 0xffffe000, RZ, 0xc0, !PT ;  /* 0xffffe00018057812 */ /* 0x020fe200078ec0ff */
        /* <DEDUP_REMOVED lines=8> */
.L_x_41:
[----:B------:R-:W-:Y:S05]  /*29a0*/  BSYNC B1 ;  /* 0x0000000000017941 */ /* 0x000fea0003800000 */
.L_x_40:
[----:B0----5:R-:W-:Y:S01]  /*29b0*/  LOP3.LUT R5, R24, 0xffffe000, RZ, 0xc0, !PT ;  /* 0xffffe00018057812 */ /* 0x021fe200078ec0ff */
        /* <DEDUP_REMOVED lines=9> */
.L_x_43:
[----:B------:R-:W-:Y:S05]  /*2a50*/  BSYNC B1 ;  /* 0x0000000000017941 */ /* 0x000fea0003800000 */
.L_x_42:
        /* <DEDUP_REMOVED lines=10> */
.L_x_45:
[----:B------:R-:W-:Y:S05]  /*2b00*/  BSYNC B1 ;  /* 0x0000000000017941 */ /* 0x000fea0003800000 */
.L_x_44:
        /* <DEDUP_REMOVED lines=9> */
.L_x_47:
[----:B------:R-:W-:Y:S05]  /*2ba0*/  BSYNC B1 ;  /* 0x0000000000017941 */ /* 0x000fea0003800000 */
.L_x_46:
        /* <DEDUP_REMOVED lines=9> */
.L_x_49:
[----:B------:R-:W-:Y:S05]  /*2c40*/  BSYNC B1 ;  /* 0x0000000000017941 */ /* 0x000fea0003800000 */
.L_x_48:
        /* <DEDUP_REMOVED lines=10> */
.L_x_51:
[----:B------:R-:W-:Y:S05]  /*2cf0*/  BSYNC B1 ;  /* 0x0000000000017941 */ /* 0x000fea0003800000 */
.L_x_50:
        /* <DEDUP_REMOVED lines=10> */
.L_x_53:
[----:B------:R-:W-:Y:S05]  /*2da0*/  BSYNC B1 ;  /* 0x0000000000017941 */ /* 0x000fea0003800000 */
.L_x_52:
        /* <DEDUP_REMOVED lines=9> */
.L_x_55:
[----:B------:R-:W-:Y:S05]  /*2e40*/  BSYNC B1 ;  /* 0x0000000000017941 */ /* 0x000fea0003800000 */
.L_x_54:
        /* <DEDUP_REMOVED lines=9> */
.L_x_57:
[----:B------:R-:W-:Y:S05]  /*2ee0*/  BSYNC B1 ;  /* 0x0000000000017941 */ /* 0x000fea0003800000 */
.L_x_56:
        /* <DEDUP_REMOVED lines=10> */
.L_x_59:
[----:B------:R-:W-:Y:S05]  /*2f90*/  BSYNC B1 ;  /* 0x0000000000017941 */ /* 0x000fea0003800000 */
.L_x_58:
        /* <DEDUP_REMOVED lines=10> */
.L_x_61:
[----:B------:R-:W-:Y:S05]  /*3040*/  BSYNC B1 ;  /* 0x0000000000017941 */ /* 0x000fea0003800000 */
.L_x_60:
        /* <DEDUP_REMOVED lines=9> */
.L_x_63:
[----:B------:R-:W-:Y:S05]  /*30e0*/  BSYNC B1 ;  /* 0x0000000000017941 */ /* 0x000fea0003800000 */
.L_x_62:
        /* <DEDUP_REMOVED lines=9> */
.L_x_65:
[----:B------:R-:W-:Y:S05]  /*3180*/  BSYNC B1 ;  /* 0x0000000000017941 */ /* 0x000fea0003800000 */
.L_x_64:
        /* <DEDUP_REMOVED lines=10> */
.L_x_67:
[----:B------:R-:W-:Y:S05]  /*3230*/  BSYNC B1 ;  /* 0x0000000000017941 */ /* 0x000fea0003800000 */
.L_x_66:
        /* <DEDUP_REMOVED lines=10> */
.L_x_69:
[----:B------:R-:W-:Y:S05]  /*32e0*/  BSYNC B1 ;  /* 0x0000000000017941 */ /* 0x000fea0003800000 */
.L_x_68:
        /* <DEDUP_REMOVED lines=9> */
.L_x_71:
[----:B------:R-:W-:Y:S05]  /*3380*/  BSYNC B1 ;  /* 0x0000000000017941 */ /* 0x000fea0003800000 */
.L_x_70:
        /* <DEDUP_REMOVED lines=9> */
.L_x_73:
[----:B------:R-:W-:Y:S05]  /*3420*/  BSYNC B1 ;  /* 0x0000000000017941 */ /* 0x000fea0003800000 */
.L_x_72:
        /* <DEDUP_REMOVED lines=10> */
.L_x_75:
[----:B------:R-:W-:Y:S05]  /*34d0*/  BSYNC B1 ;  /* 0x0000000000017941 */ /* 0x000fea0003800000 */
.L_x_74:
        /* <DEDUP_REMOVED lines=10> */
.L_x_77:
[----:B------:R-:W-:Y:S05]  /*3580*/  BSYNC B1 ;  /* 0x0000000000017941 */ /* 0x000fea0003800000 */
.L_x_76:
        /* <DEDUP_REMOVED lines=9> */
.L_x_79:
[----:B------:R-:W-:Y:S05]  /*3620*/  BSYNC B1 ;  /* 0x0000000000017941 */ /* 0x000fea0003800000 */
.L_x_78:
        /* <DEDUP_REMOVED lines=9> */
.L_x_81:
[----:B------:R-:W-:Y:S05]  /*36c0*/  BSYNC B1 ;  /* 0x0000000000017941 */ /* 0x000fea0003800000 */
.L_x_80:
        /* <DEDUP_REMOVED lines=10> */
.L_x_83:
[----:B------:R-:W-:Y:S05]  /*3770*/  BSYNC B1 ;  /* 0x0000000000017941 */ /* 0x000fea0003800000 */
.L_x_82:
        /* <DEDUP_REMOVED lines=10> */
.L_x_85:
[----:B------:R-:W-:Y:S05]  /*3820*/  BSYNC B1 ;  /* 0x0000000000017941 */ /* 0x000fea0003800000 */
.L_x_84:
        /* <DEDUP_REMOVED lines=9> */
.L_x_87:
[----:B------:R-:W-:Y:S05]  /*38c0*/  BSYNC B1 ;  /* 0x0000000000017941 */ /* 0x000fea0003800000 */
.L_x_86:
        /* <DEDUP_REMOVED lines=9> */
.L_x_89:
[----:B------:R-:W-:Y:S05]  /*3960*/  BSYNC B1 ;  /* 0x0000000000017941 */ /* 0x000fea0003800000 */
.L_x_88:
        /* <DEDUP_REMOVED lines=10> */
.L_x_91:
[----:B------:R-:W-:Y:S05]  /*3a10*/  BSYNC B1 ;  /* 0x0000000000017941 */ /* 0x000fea0003800000 */
.L_x_90:
        /* <DEDUP_REMOVED lines=10> */
.L_x_93:
[----:B------:R-:W-:Y:S05]  /*3ac0*/  BSYNC B1 ;  /* 0x0000000000017941 */ /* 0x000fea0003800000 */
.L_x_92:
        /* <DEDUP_REMOVED lines=9> */
.L_x_95:
[----:B------:R-:W-:Y:S05]  /*3b60*/  BSYNC B1 ;  /* 0x0000000000017941 */ /* 0x000fea0003800000 */
.L_x_94:
        /* <DEDUP_REMOVED lines=9> */
.L_x_97:
[----:B------:R-:W-:Y:S05]  /*3c00*/  BSYNC B1 ;  /* 0x0000000000017941 */ /* 0x000fea0003800000 */
.L_x_96:
        /* <DEDUP_REMOVED lines=10> */
.L_x_99:
[----:B------:R-:W-:Y:S05]  /*3cb0*/  BSYNC B1 ;  /* 0x0000000000017941 */ /* 0x000fea0003800000 */
.L_x_98:
        /* <DEDUP_REMOVED lines=10> */
.L_x_101:
[----:B------:R-:W-:Y:S05]  /*3d60*/  BSYNC B1 ;  /* 0x0000000000017941 */ /* 0x000fea0003800000 */
.L_x_100:
        /* <DEDUP_REMOVED lines=9> */
.L_x_103:
[----:B------:R-:W-:Y:S05]  /*3e00*/  BSYNC B1 ;  /* 0x0000000000017941 */ /* 0x000fea0003800000 */
.L_x_102:
        /* <DEDUP_REMOVED lines=9> */
.L_x_105:
[----:B------:R-:W-:Y:S05]  /*3ea0*/  BSYNC B1 ;  /* 0x0000000000017941 */ /* 0x000fea0003800000 */
.L_x_104:
        /* <DEDUP_REMOVED lines=10> */
.L_x_107:
[----:B------:R-:W-:Y:S05]  /*3f50*/  BSYNC B1 ;  /* 0x0000000000017941 */ /* 0x000fea0003800000 */
.L_x_106:
        /* <DEDUP_REMOVED lines=10> */
.L_x_109:
[----:B------:R-:W-:Y:S05]  /*4000*/  BSYNC B1 ;  /* 0x0000000000017941 */ /* 0x000fea0003800000 */
.L_x_108:
        /* <DEDUP_REMOVED lines=9> */
.L_x_111:
[----:B------:R-:W-:Y:S05]  /*40a0*/  BSYNC B1 ;  /* 0x0000000000017941 */ /* 0x000fea0003800000 */
.L_x_110:
        /* <DEDUP_REMOVED lines=9> */
.L_x_113:
[----:B------:R-:W-:Y:S05]  /*4140*/  BSYNC B1 ;  /* 0x0000000000017941 */ /* 0x000fea0003800000 */
.L_x_112:
        /* <DEDUP_REMOVED lines=10> */
.L_x_115:
[----:B------:R-:W-:Y:S05]  /*41f0*/  BSYNC B1 ;  /* 0x0000000000017941 */ /* 0x000fea0003800000 */
.L_x_114:
        /* <DEDUP_REMOVED lines=10> */
.L_x_117:
[----:B------:R-:W-:Y:S05]  /*42a0*/  BSYNC B1 ;  /* 0x0000000000017941 */ /* 0x000fea0003800000 */
.L_x_116:
        /* <DEDUP_REMOVED lines=9> */
.L_x_119:
[----:B------:R-:W-:Y:S05]  /*4340*/  BSYNC B1 ;  /* 0x0000000000017941 */ /* 0x000fea0003800000 */
.L_x_118:
        /* <DEDUP_REMOVED lines=9> */
.L_x_121:
[----:B------:R-:W-:Y:S05]  /*43e0*/  BSYNC B1 ;  /* 0x0000000000017941 */ /* 0x000fea0003800000 */
.L_x_120:
        /* <DEDUP_REMOVED lines=10> */
.L_x_123:
[----:B------:R-:W-:Y:S05]  /*4490*/  BSYNC B1 ;  /* 0x0000000000017941 */ /* 0x000fea0003800000 */
.L_x_122:
        /* <DEDUP_REMOVED lines=10> */
.L_x_125:
[----:B------:R-:W-:Y:S05]  /*4540*/  BSYNC B1 ;  /* 0x0000000000017941 */ /* 0x000fea0003800000 */
.L_x_124:
        /* <DEDUP_REMOVED lines=9> */
.L_x_127:
[----:B------:R-:W-:Y:S05]  /*45e0*/  BSYNC B1 ;  /* 0x0000000000017941 */ /* 0x000fea0003800000 */
.L_x_126:
        /* <DEDUP_REMOVED lines=9> */
.L_x_129:
[----:B------:R-:W-:Y:S05]  /*4680*/  BSYNC B1 ;  /* 0x0000000000017941 */ /* 0x000fea0003800000 */
.L_x_128:
        /* <DEDUP_REMOVED lines=10> */
.L_x_131:
[----:B------:R-:W-:Y:S05]  /*4730*/  BSYNC B1 ;  /* 0x0000000000017941 */ /* 0x000fea0003800000 */
.L_x_130:
        /* <DEDUP_REMOVED lines=10> */
.L_x_133:
[----:B------:R-:W-:Y:S05]  /*47e0*/  BSYNC B1 ;  /* 0x0000000000017941 */ /* 0x000fea0003800000 */
.L_x_132:
        /* <DEDUP_REMOVED lines=9> */
.L_x_135:
[----:B------:R-:W-:Y:S05]  /*4880*/  BSYNC B1 ;  /* 0x0000000000017941 */ /* 0x000fea0003800000 */
.L_x_134:
        /* <DEDUP_REMOVED lines=9> */
.L_x_137:
[----:B------:R-:W-:Y:S05]  /*4920*/  BSYNC B1 ;  /* 0x0000000000017941 */ /* 0x000fea0003800000 */
.L_x_136:
        /* <DEDUP_REMOVED lines=10> */
.L_x_139:
[----:B------:R-:W-:Y:S05]  /*49d0*/  BSYNC B1 ;  /* 0x0000000000017941 */ /* 0x000fea0003800000 */
.L_x_138:
        /* <DEDUP_REMOVED lines=10> */
.L_x_141:
[----:B------:R-:W-:Y:S05]  /*4a80*/  BSYNC B1 ;  /* 0x0000000000017941 */ /* 0x000fea0003800000 */
.L_x_140:
        /* <DEDUP_REMOVED lines=9> */
.L_x_143:
[----:B------:R-:W-:Y:S05]  /*4b20*/  BSYNC B1 ;  /* 0x0000000000017941 */ /* 0x000fea0003800000 */
.L_x_142:
        /* <DEDUP_REMOVED lines=9> */
.L_x_145:
[----:B------:R-:W-:Y:S05]  /*4bc0*/  BSYNC B1 ;  /* 0x0000000000017941 */ /* 0x000fea0003800000 */
.L_x_144:
        /* <DEDUP_REMOVED lines=10> */
.L_x_147:
[----:B------:R-:W-:Y:S05]  /*4c70*/  BSYNC B1 ;  /* 0x0000000000017941 */ /* 0x000fea0003800000 */
.L_x_146:
[----:B-----5:R-:W-:Y:S01]  /*4c80*/  LOP3.LUT R5, R24, 0xffffe000, RZ, 0xc0, !PT ;  /* 0xffffe00018057812 */ /* 0x020fe200078ec0ff */
[----:B------:R-:W-:Y:S01]  /*4c90*/  BSSY B1, `(.L_x_148) ;  /* 0x000000b000017945 */ /* 0x000fe20003800000 */
[----:B------:R-:W-:Y:S01]  /*4ca0*/  ISETP.GT.AND P1, PT, R4, 0x79, PT ;  /* 0x000000790400780c */ /* 0x000fe20003f24270 */
[----:B------:R-:W-:Y:S02]  /*4cb0*/  @P2 IMAD.MOV.U32 R4, RZ, RZ, R10 ;  /* 0x000000ffff042224 */ /* 0x000fe400078e000a */
[----:B------:R-:W-:Y:S01]  /*4cc0*/  FMUL R5, R5, R88 ;  /* 0x0000005805057220 */ /* 0x000fe20000400000 */
[----:B------:R-:W-:-:S03]  /*4cd0*/  ISETP.GT.AND P3, PT, R3, RZ, P1 ;  /* 0x000000ff0300720c */ /* 0x000fc60000f64270 */
[----:B------:R-:W-:Y:S01]  /*4ce0*/  FFMA R15, R84, R19, R5 ;  /* 0x00000013540f7223 */ /* 0x000fe20000000005 */
[----:B------:R-:W-:-:S04]  /*4cf0*/  @P2 IMAD.MOV.U32 R5, RZ, RZ, R11 ;  /* 0x000000ffff052224 */ /* 0x000fc800078e000b */
[----:B------:R-:W-:-:S05]  /*4d00*/  F2FP.TF32.F32.PACK_B R15, R15 ;  /* 0x0000000fff0f723e */ /* 0x000fca00024050ff */
[----:B------:R0:W-:Y:S01]  /*4d10*/  @P2 STG.E desc[UR36][R4.64+0x1e0], R15 ;  /* 0x0001e00f04002986 */ /* 0x0001e2000c101924 */
[----:B------:R-:W-:Y:S05]  /*4d20*/  @!P3 BRA `(.L_x_149) ;  /* 0x000000000004b947 */ /* 0x000fea0003800000 */
[----:B------:R0:W5:Y:S02]  /*4d30*/  LDG.E.LTC128B R24, desc[UR36][R6.64+0x1e4] ;  /* 0x0001e42406187981 */ /* 0x000164000c1e1920 */
.L_x_149:
[----:B------:R-:W-:Y:S05]  /*4d40*/  BSYNC B1 ;  /* 0x0000000000017941 */ /* 0x000fea0003800000 */
.L_x_148:
        /* <DEDUP_REMOVED lines=9> */
.L_x_151:
[----:B------:R-:W-:Y:S05]  /*4de0*/  BSYNC B1 ;  /* 0x0000000000017941 */ /* 0x000fea0003800000 */
.L_x_150:
[----:B-----5:R-:W-:Y:S01]  /*4df0*/  LOP3.LUT R5, R24, 0xffffe000, RZ, 0xc0, !PT ;  /* 0xffffe00018057812 */ /* 0x020fe200078ec0ff */
[----:B------:R-:W-:Y:S01]  /*4e00*/  @P0 IMAD.MOV.U32 R4, RZ, RZ, R12 ;  /* 0x000000ffff040224 */ /* 0x000fe200078e000c */
[----:B------:R-:W-:Y:S01]  /*4e10*/  ISETP.GT.AND P1, PT, R3, 0x8, P1 ;  /* 0x000000080300780c */ /* 0x000fe20000f24270 */
[----:B------:R-:W-:Y:S02]  /*4e20*/  BSSY B1, `(.L_x_152) ;  /* 0x0000008000017945 */ /* 0x000fe40003800000 */
[----:B------:R-:W-:-:S04]  /*4e30*/  FMUL R5, R5, R88 ;  /* 0x0000005805057220 */ /* 0x000fc80000400000 */
[----:B-1----:R-:W-:Y:S01]  /*4e40*/  FFMA R7, R86, R19, R5 ;  /* 0x0000001356077223 */ /* 0x002fe20000000005 */
[----:B------:R-:W-:-:S04]  /*4e50*/  @P0 IMAD.MOV.U32 R5, RZ, RZ, R13 ;  /* 0x000000ffff050224 */ /* 0x000fc800078e000d */
[----:B------:R-:W-:-:S05]  /*4e60*/  F2FP.TF32.F32.PACK_B R7, R7 ;  /* 0x00000007ff07723e */ /* 0x000fca00024050ff */
[----:B------:R1:W-:Y:S01]  /*4e70*/  @P0 STG.E desc[UR36][R4.64+0x1e0], R7 ;  /* 0x0001e00704000986 */ /* 0x0003e2000c101924 */
[----:B------:R-:W-:Y:S05]  /*4e80*/  @!P1 BRA `(.L_x_153) ;  /* 0x0000000000049947 */ /* 0x000fea0003800000 */
[----:B------:R0:W5:Y:S02]  /*4e90*/  LDG.E.LTC128B R24, desc[UR36][R8.64+0x1e4] ;  /* 0x0001e42408187981 */ /* 0x000164000c1e1920 */
.L_x_153:
[----:B------:R-:W-:Y:S05]  /*4ea0*/  BSYNC B1 ;  /* 0x0000000000017941 */ /* 0x000fea0003800000 */
.L_x_152:
[----:B------:R-:W-:Y:S05]  /*4eb0*/  @!P1 BRA `(.L_x_154) ;  /* 0x0000001000e89947 */ /* 0x000fea0003800000 */
[----:B-----5:R-:W-:-:S05]  /*4ec0*/  LOP3.LUT R3, R24, 0xffffe000, RZ, 0xc0, !PT ;  /* 0xffffe00018037812 */ /* 0x020fca00078ec0ff */
[----:B-1----:R-:W-:-:S04]  /*4ed0*/  FMUL R4, R3, R88 ;  /* 0x0000005803047220 */ /* 0x002fc80000400000 */
[----:B------:R-:W-:-:S05]  /*4ee0*/  FFMA R87, R87, R19, R4 ;  /* 0x0000001357577223 */ /* 0x000fca0000000004 */
[----:B------:R-:W-:-:S05]  /*4ef0*/  F2FP.TF32.F32.PACK_B R87, R87 ;  /* 0x00000057ff57723e */ /* 0x000fca00024050ff */
[----:B------:R1:W-:Y:S01]  /*4f00*/  STG.E desc[UR36][R12.64+0x1e4], R87 ;  /* 0x0001e4570c007986 */ /* 0x0003e2000c101924 */
[----:B------:R-:W-:Y:S05]  /*4f10*/  BRA `(.L_x_154) ;  /* 0x0000001000d07947 */ /* 0x000fea0003800000 */
.L_x_29:
[----:B------:R-:W-:Y:S01]  /*4f20*/  ISETP.GT.AND P4, PT, R4, 0x1, PT ;  /* 0x000000010400780c */ /* 0x000fe20003f84270 */
[----:B------:R-:W-:Y:S01]  /*4f30*/  ULDC.64 UR4, c[0x0][0x5c0] ;  /* 0x0001700000047ab9 */ /* 0x000fe20000000a00 */
[-C--:B------:R-:W-:Y:S01]  /*4f40*/  FMUL R5, R24, R19.reuse ;  /* 0x0000001318057220 */ /* 0x080fe20000400000 */
[----:B------:R-:W-:Y:S01]  /*4f50*/  LEA R6, P3, R102, UR4, 0x2 ;  /* 0x0000000466067c11 */ /* 0x000fe2000f8610ff */
[-C--:B------:R-:W-:Y:S01]  /*4f60*/  FMUL R25, R25, R19.reuse ;  /* 0x0000001319197220 */ /* 0x080fe20000400000 */
[----:B------:R-:W-:Y:S01]  /*4f70*/  ISETP.GT.AND P1, PT, R3, RZ, P4 ;  /* 0x000000ff0300720c */ /* 0x000fe20002724270 */
[-C--:B------:R-:W-:Y:S01]  /*4f80*/  FMUL R11, R26, R19.reuse ;  /* 0x000000131a0b7220 */ /* 0x080fe20000400000 */
[----:B------:R-:W-:Y:S01]  /*4f90*/  LEA.HI.X R7, R102, UR5, R113, 0x2, P3 ;  /* 0x0000000566077c11 */ /* 0x000fe200098f1471 */
[----:B------:R-:W-:Y:S01]  /*4fa0*/  FMUL R27, R27, R19 ;  /* 0x000000131b1b7220 */ /* 0x000fe20000400000 */
[----:B------:R-:W-:Y:S01]  /*4fb0*/  F2FP.TF32.F32.PACK_B R5, R5 ;  /* 0x00000005ff05723e */ /* 0x000fe200024050ff */
[----:B------:R-:W-:Y:S01]  /*4fc0*/  FMUL R29, R29, R19 ;  /* 0x000000131d1d7220 */ /* 0x000fe20000400000 */
[----:B------:R-:W-:Y:S01]  /*4fd0*/  F2FP.TF32.F32.PACK_B R25, R25 ;  /* 0x00000019ff19723e */ /* 0x000fe200024050ff */
[-C--:B------:R-:W-:Y:S01]  /*4fe0*/  FMUL R31, R31, R19.reuse ;  /* 0x000000131f1f7220 */ /* 0x080fe20000400000 */
[C---:B------:R-:W-:Y:S01]  /*4ff0*/  SHF.L.U64.HI R9, R92.reuse, 0x2, R91 ;  /* 0x000000025c097819 */ /* 0x040fe2000001025b */
[----:B------:R0:W-:Y:S01]  /*5000*/  @P2 STG.E desc[UR36][R6.64], R5 ;  /* 0x0000000506002986 */ /* 0x0001e2000c101924 */
[----:B------:R-:W-:Y:S01]  /*5010*/  LEA R8, P3, R92, R6, 0x2 ;  /* 0x000000065c087211 */ /* 0x000fe200078610ff */
[-C--:B------:R-:W-:Y:S01]  /*5020*/  FMUL R13, R32, R19.reuse ;  /* 0x00000013200d7220 */ /* 0x080fe20000400000 */
[C---:B------:R-:W-:Y:S01]  /*5030*/  ISETP.GT.AND P2, PT, R4.reuse, 0x8, PT ;  /* 0x000000080400780c */ /* 0x040fe20003f44270 */
[----:B------:R-:W-:Y:S01]  /*5040*/  @P1 STG.E desc[UR36][R6.64+0x4], R25 ;  /* 0x0000041906001986 */ /* 0x000fe2000c101924 */
[----:B------:R-:W-:Y:S01]  /*5050*/  ISETP.GT.AND P1, PT, R4, 0x9, PT ;  /* 0x000000090400780c */ /* 0x000fe20003f24270 */
[----:B------:R-:W-:Y:S01]  /*5060*/  IMAD.X R9, R9, 0x1, R7, P3 ;  /* 0x0000000109097824 */ /* 0x000fe200018e0607 */
[----:B------:R-:W-:Y:S01]  /*5070*/  ISETP.GT.AND P0, PT, R3, 0x8, P0 ;  /* 0x000000080300780c */ /* 0x000fe20000704270 */
[-C--:B------:R-:W-:Y:S01]  /*5080*/  FMUL R33, R33, R19.reuse ;  /* 0x0000001321217220 */ /* 0x080fe20000400000 */
[----:B------:R-:W-:Y:S01]  /*5090*/  ISETP.GT.AND P4, PT, R3, 0x8, P4 ;  /* 0x000000080300780c */ /* 0x000fe20002784270 */
[-C--:B------:R-:W-:Y:S01]  /*50a0*/  FMUL R35, R35, R19.reuse ;  /* 0x0000001323237220 */ /* 0x080fe20000400000 */
[C---:B------:R-:W-:Y:S01]  /*50b0*/  ISETP.GT.AND P5, PT, R3.reuse, RZ, P2 ;  /* 0x000000ff0300720c */ /* 0x040fe200017a4270 */
[-C--:B0-----:R-:W-:Y:S01]  /*50c0*/  FMUL R5, R28, R19.reuse ;  /* 0x000000131c057220 */ /* 0x081fe20000400000 */
[----:B------:R-:W-:Y:S01]  /*50d0*/  ISETP.GT.AND P3, PT, R3, RZ, P1 ;  /* 0x000000ff0300720c */ /* 0x000fe20000f64270 */
[----:B------:R-:W-:Y:S01]  /*50e0*/  FMUL R37, R37, R19 ;  /* 0x0000001325257220 */ /* 0x000fe20000400000 */
[----:B------:R-:W-:Y:S01]  /*50f0*/  F2FP.TF32.F32.PACK_B R11, R11 ;  /* 0x0000000bff0b723e */ /* 0x000fe200024050ff */
[----:B------:R-:W-:Y:S01]  /*5100*/  FMUL R39, R39, R19 ;  /* 0x0000001327277220 */ /* 0x000fe20000400000 */
[----:B------:R-:W-:Y:S01]  /*5110*/  F2FP.TF32.F32.PACK_B R27, R27 ;  /* 0x0000001bff1b723e */ /* 0x000fe200024050ff */
[----:B------:R-:W-:Y:S01]  /*5120*/  FMUL R41, R41, R19 ;  /* 0x0000001329297220 */ /* 0x000fe20000400000 */
[----:B------:R-:W-:Y:S01]  /*5130*/  F2FP.TF32.F32.PACK_B R5, R5 ;  /* 0x00000005ff05723e */ /* 0x000fe200024050ff */
[----:B------:R0:W-:Y:S01]  /*5140*/  @P0 STG.E desc[UR36][R8.64], R11 ;  /* 0x0000000b08000986 */ /* 0x0001e2000c101924 */
[----:B------:R-:W-:Y:S01]  /*5150*/  F2FP.TF32.F32.PACK_B R29, R29 ;  /* 0x0000001dff1d723e */ /* 0x000fe200024050ff */
[-C--:B------:R-:W-:Y:S01]  /*5160*/  FMUL R43, R43, R19.reuse ;  /* 0x000000132b2b7220 */ /* 0x080fe20000400000 */
[C---:B------:R-:W-:Y:S01]  /*5170*/  ISETP.GT.AND P0, PT, R4.reuse, 0x10, PT ;  /* 0x000000100400780c */ /* 0x040fe20003f04270 */
[----:B------:R-:W-:Y:S01]  /*5180*/  @P4 STG.E desc[UR36][R8.64+0x4], R27 ;  /* 0x0000041b08004986 */ /* 0x000fe2000c101924 */
[----:B------:R-:W-:Y:S01]  /*5190*/  ISETP.GT.AND P2, PT, R3, 0x8, P2 ;  /* 0x000000080300780c */ /* 0x000fe20001744270 */
[-C--:B------:R-:W-:Y:S01]  /*51a0*/  FMUL R45, R45, R19.reuse ;  /* 0x000000132d2d7220 */ /* 0x080fe20000400000 */
[C---:B------:R-:W-:Y:S01]  /*51b0*/  ISETP.GT.AND P1, PT, R3.reuse, 0x8, P1 ;  /* 0x000000080300780c */ /* 0x040fe20000f24270 */
[----:B------:R1:W-:Y:S01]  /*51c0*/  @P5 STG.E desc[UR36][R6.64+0x20], R5 ;  /* 0x0000200506005986 */ /* 0x0003e2000c101924 */
[----:B------:R-:W-:Y:S01]  /*51d0*/  ISETP.GT.AND P5, PT, R3, RZ, P0 ;  /* 0x000000ff0300720c */ /* 0x000fe200007a4270 */
[----:B------:R-:W-:Y:S01]  /*51e0*/  FMUL R47, R47, R19 ;  /* 0x000000132f2f7220 */ /* 0x000fe20000400000 */
[----:B------:R-:W-:Y:S01]  /*51f0*/  F2FP.TF32.F32.PACK_B R31, R31 ;  /* 0x0000001fff1f723e */ /* 0x000fe200024050ff */
[----:B------:R-:W-:Y:S01]  /*5200*/  @P3 STG.E desc[UR36][R6.64+0x24], R29 ;  /* 0x0000241d06003986 */ /* 0x000fe2000c101924 */
[----:B------:R-:W-:Y:S01]  /*5210*/  ISETP.GT.AND P3, PT, R4, 0x11, PT ;  /* 0x000000110400780c */ /* 0x000fe20003f64270 */
[----:B0-----:R-:W-:Y:S01]  /*5220*/  FMUL R11, R30, R19 ;  /* 0x000000131e0b7220 */ /* 0x001fe20000400000 */
[----:B------:R-:W-:Y:S01]  /*5230*/  F2FP.TF32.F32.PACK_B R13, R13 ;  /* 0x0000000dff0d723e */ /* 0x000fe200024050ff */
[-C--:B------:R-:W-:Y:S01]  /*5240*/  FMUL R49, R49, R19.reuse ;  /* 0x0000001331317220 */ /* 0x080fe20000400000 */
[----:B------:R-:W-:Y:S01]  /*5250*/  ISETP.GT.AND P4, PT, R3, RZ, P3 ;  /* 0x000000ff0300720c */ /* 0x000fe20001f84270 */
[----:B------:R-:W-:Y:S01]  /*5260*/  FMUL R51, R51, R19 ;  /* 0x0000001333337220 */ /* 0x000fe20000400000 */
[----:B------:R-:W-:Y:S01]  /*5270*/  F2FP.TF32.F32.PACK_B R11, R11 ;  /* 0x0000000bff0b723e */ /* 0x000fe200024050ff */
[----:B-1----:R-:W-:Y:S01]  /*5280*/  FMUL R5, R34, R19 ;  /* 0x0000001322057220 */ /* 0x002fe20000400000 */
[----:B------:R-:W-:Y:S01]  /*5290*/  F2FP.TF32.F32.PACK_B R33, R33 ;  /* 0x00000021ff21723e */ /* 0x000fe200024050ff */
[-C--:B------:R-:W-:Y:S01]  /*52a0*/  FMUL R53, R53, R19.reuse ;  /* 0x0000001335357220 */ /* 0x080fe20000400000 */
[----:B------:R-:W-:Y:S01]  /*52b0*/  ISETP.GT.AND P0, PT, R3, 0x8, P0 ;  /* 0x000000080300780c */ /* 0x000fe20000704270 */
[----:B------:R0:W-:Y:S01]  /*52c0*/  @P2 STG.E desc[UR36][R8.64+0x20], R11 ;  /* 0x0000200b08002986 */ /* 0x0001e2000c101924 */
[C---:B------:R-:W-:Y:S01]  /*52d0*/  ISETP.GT.AND P2, PT, R4.reuse, 0x19, PT ;  /* 0x000000190400780c */ /* 0x040fe20003f44270 */
[----:B------:R-:W-:Y:S01]  /*52e0*/  FMUL R55, R55, R19 ;  /* 0x0000001337377220 */ /* 0x000fe20000400000 */
[----:B------:R-:W-:Y:S01]  /*52f0*/  F2FP.TF32.F32.PACK_B R5, R5 ;  /* 0x00000005ff05723e */ /* 0x000fe200024050ff */
[----:B------:R-:W-:Y:S01]  /*5300*/  @P1 STG.E desc[UR36][R8.64+0x24], R31 ;  /* 0x0000241f08001986 */ /* 0x000fe2000c101924 */
[----:B------:R-:W-:Y:S01]  /*5310*/  ISETP.GT.AND P1, PT, R4, 0x18, PT ;  /* 0x000000180400780c */ /* 0x000fe20003f24270 */
[----:B------:R-:W-:Y:S01]  /*5320*/  FMUL R57, R57, R19 ;  /* 0x0000001339397220 */ /* 0x000fe20000400000 */
[----:B------:R-:W-:Y:S01]  /*5330*/  F2FP.TF32.F32.PACK_B R35, R35 ;  /* 0x00000023ff23723e */ /* 0x000fe200024050ff */
[----:B------:R1:W-:Y:S01]  /*5340*/  @P5 STG.E desc[UR36][R6.64+0x40], R13 ;  /* 0x0000400d06005986 */ /* 0x0003e2000c101924 */
[----:B------:R-:W-:Y:S01]  /*5350*/  ISETP.GT.AND P5, PT, R3, RZ, P1 ;  /* 0x000000ff0300720c */ /* 0x000fe20000fa4270 */
[----:B------:R-:W-:Y:S01]  /*5360*/  FMUL R59, R59, R19 ;  /* 0x000000133b3b7220 */ /* 0x000fe20000400000 */
[----:B------:R-:W-:Y:S01]  /*5370*/  F2FP.TF32.F32.PACK_B R37, R37 ;  /* 0x00000025ff25723e */ /* 0x000fe200024050ff */
[----:B------:R-:W-:Y:S01]  /*5380*/  @P4 STG.E desc[UR36][R6.64+0x44], R33 ;  /* 0x0000442106004986 */ /* 0x000fe2000c101924 */
[C---:B------:R-:W-:Y:S01]  /*5390*/  ISETP.GT.AND P4, PT, R3.reuse, 0x8, P3 ;  /* 0x000000080300780c */ /* 0x040fe20001f84270 */
[-C--:B0-----:R-:W-:Y:S01]  /*53a0*/  FMUL R11, R36, R19.reuse ;  /* 0x00000013240b7220 */ /* 0x081fe20000400000 */
[----:B------:R-:W-:Y:S01]  /*53b0*/  ISETP.GT.AND P3, PT, R3, RZ, P2 ;  /* 0x000000ff0300720c */ /* 0x000fe20001764270 */
[----:B------:R0:W-:Y:S01]  /*53c0*/  @P0 STG.E desc[UR36][R8.64+0x40], R5 ;  /* 0x0000400508000986 */ /* 0x0001e2000c101924 */
[----:B------:R-:W-:Y:S01]  /*53d0*/  ISETP.GT.AND P0, PT, R4, 0x20, PT ;  /* 0x000000200400780c */ /* 0x000fe20003f04270 */
[----:B------:R-:W-:Y:S01]  /*53e0*/  FMUL R61, R61, R19 ;  /* 0x000000133d3d7220 */ /* 0x000fe20000400000 */
[----:B------:R-:W-:Y:S01]  /*53f0*/  F2FP.TF32.F32.PACK_B R11, R11 ;  /* 0x0000000bff0b723e */ /* 0x000fe200024050ff */
[-C--:B-1----:R-:W-:Y:S01]  /*5400*/  FMUL R13, R40, R19.reuse ;  /* 0x00000013280d7220 */ /* 0x082fe20000400000 */
[----:B------:R-:W-:Y:S01]  /*5410*/  ISETP.GT.AND P1, PT, R3, 0x8, P1 ;  /* 0x000000080300780c */ /* 0x000fe20000f24270 */
[----:B------:R-:W-:Y:S01]  /*5420*/  FMUL R63, R63, R19 ;  /* 0x000000133f3f7220 */ /* 0x000fe20000400000 */
[----:B------:R-:W-:Y:S01]  /*5430*/  F2FP.TF32.F32.PACK_B R39, R39 ;  /* 0x00000027ff27723e */ /* 0x000fe200024050ff */
[----:B------:R-:W-:Y:S01]  /*5440*/  FMUL R65, R65, R19 ;  /* 0x0000001341417220 */ /* 0x000fe20000400000 */
[----:B------:R-:W-:Y:S01]  /*5450*/  F2FP.TF32.F32.PACK_B R13, R13 ;  /* 0x0000000dff0d723e */ /* 0x000fe200024050ff */
[----:B------:R-:W-:Y:S01]  /*5460*/  @P4 STG.E desc[UR36][R8.64+0x44], R35 ;  /* 0x0000442308004986 */ /* 0x000fe2000c101924 */
[C---:B------:R-:W-:Y:S01]  /*5470*/  ISETP.GT.AND P4, PT, R3.reuse, 0x8, P2 ;  /* 0x000000080300780c */ /* 0x040fe20001784270 */
[-C--:B0-----:R-:W-:Y:S01]  /*5480*/  FMUL R5, R38, R19.reuse ;  /* 0x0000001326057220 */ /* 0x081fe20000400000 */
[C---:B------:R-:W-:Y:S01]  /*5490*/  ISETP.GT.AND P2, PT, R4.reuse, 0x21, PT ;  /* 0x000000210400780c */ /* 0x040fe20003f44270 */
[----:B------:R0:W-:Y:S01]  /*54a0*/  @P5 STG.E desc[UR36][R6.64+0x60], R11 ;  /* 0x0000600b06005986 */ /* 0x0001e2000c101924 */
[----:B------:R-:W-:Y:S01]  /*54b0*/  ISETP.GT.AND P5, PT, R3, RZ, P0 ;  /* 0x000000ff0300720c */ /* 0x000fe200007a4270 */
[----:B------:R-:W-:Y:S01]  /*54c0*/  FMUL R67, R67, R19 ;  /* 0x0000001343437220 */ /* 0x000fe20000400000 */
[----:B------:R-:W-:Y:S01]  /*54d0*/  F2FP.TF32.F32.PACK_B R5, R5 ;  /* 0x00000005ff05723e */ /* 0x000fe200024050ff */
[----:B------:R-:W-:Y:S01]  /*54e0*/  @P3 STG.E desc[UR36][R6.64+0x64], R37 ;  /* 0x0000642506003986 */ /* 0x000fe2000c101924 */
[----:B------:R-:W-:Y:S01]  /*54f0*/  ISETP.GT.AND P3, PT, R3, RZ, P2 ;  /* 0x000000ff0300720c */ /* 0x000fe20001764270 */
[----:B------:R-:W-:Y:S01]  /*5500*/  FMUL R69, R69, R19 ;  /* 0x0000001345457220 */ /* 0x000fe20000400000 */
[----:B------:R-:W-:Y:S01]  /*5510*/  F2FP.TF32.F32.PACK_B R41, R41 ;  /* 0x00000029ff29723e */ /* 0x000fe200024050ff */
[----:B------:R1:W-:Y:S01]  /*5520*/  @P1 STG.E desc[UR36][R8.64+0x60], R5 ;  /* 0x0000600508001986 */ /* 0x0003e2000c101924 */
[----:B------:R-:W-:Y:S01]  /*5530*/  ISETP.GT.AND P1, PT, R4, 0x28, PT ;  /* 0x000000280400780c */ /* 0x000fe20003f24270 */
[-C--:B------:R-:W-:Y:S01]  /*5540*/  FMUL R71, R71, R19.reuse ;  /* 0x0000001347477220 */ /* 0x080fe20000400000 */
[C---:B------:R-:W-:Y:S01]  /*5550*/  ISETP.GT.AND P0, PT, R3.reuse, 0x8, P0 ;  /* 0x000000080300780c */ /* 0x040fe20000704270 */
[----:B------:R-:W-:Y:S01]  /*5560*/  @P4 STG.E desc[UR36][R8.64+0x64], R39 ;  /* 0x0000642708004986 */ /* 0x000fe2000c101924 */
[C---:B------:R-:W-:Y:S01]  /*5570*/  ISETP.GT.AND P4, PT, R3.reuse, 0x8, P2 ;  /* 0x000000080300780c */ /* 0x040fe20001784270 */
[-C--:B0-----:R-:W-:Y:S01]  /*5580*/  FMUL R11, R44, R19.reuse ;  /* 0x000000132c0b7220 */ /* 0x081fe20000400000 */
[----:B------:R-:W-:Y:S01]  /*5590*/  ISETP.GT.AND P2, PT, R4, 0x29, PT ;  /* 0x000000290400780c */ /* 0x000fe20003f44270 */
[----:B------:R0:W-:Y:S01]  /*55a0*/  @P5 STG.E desc[UR36][R6.64+0x80], R13 ;  /* 0x0000800d06005986 */ /* 0x0001e2000c101924 */
[----:B------:R-:W-:Y:S01]  /*55b0*/  ISETP.GT.AND P5, PT, R3, RZ, P1 ;  /* 0x000000ff0300720c */ /* 0x000fe20000fa4270 */
[----:B------:R-:W-:Y:S01]  /*55c0*/  FMUL R73, R73, R19 ;  /* 0x0000001349497220 */ /* 0x000fe20000400000 */
[----:B------:R-:W-:Y:S01]  /*55d0*/  F2FP.TF32.F32.PACK_B R43, R43 ;  /* 0x0000002bff2b723e */ /* 0x000fe200024050ff */
[-C--:B-1----:R-:W-:Y:S01]  /*55e0*/  FMUL R5, R42, R19.reuse ;  /* 0x000000132a057220 */ /* 0x082fe20000400000 */
[----:B------:R-:W-:Y:S01]  /*55f0*/  @P3 STG.E desc[UR36][R6.64+0x84], R41 ;  /* 0x0000842906003986 */ /* 0x000fe2000c101924 */
[----:B------:R-:W-:Y:S01]  /*5600*/  ISETP.GT.AND P3, PT, R3, RZ, P2 ;  /* 0x000000ff0300720c */ /* 0x000fe20001764270 */
[----:B------:R-:W-:Y:S01]  /*5610*/  FMUL R75, R75, R19 ;  /* 0x000000134b4b7220 */ /* 0x000fe20000400000 */
[----:B------:R-:W-:Y:S01]  /*5620*/  F2FP.TF32.F32.PACK_B R11, R11 ;  /* 0x0000000bff0b723e */ /* 0x000fe200024050ff */
[----:B------:R-:W-:Y:S01]  /*5630*/  FMUL R77, R77, R19 ;  /* 0x000000134d4d7220 */ /* 0x000fe20000400000 */
[----:B------:R-:W-:Y:S01]  /*5640*/  F2FP.TF32.F32.PACK_B R5, R5 ;  /* 0x00000005ff05723e */ /* 0x000fe200024050ff */
[----:B------:R-:W-:Y:S01]  /*5650*/  FMUL R79, R79, R19 ;  /* 0x000000134f4f7220 */ /* 0x000fe20000400000 */
[----:B------:R-:W-:Y:S01]  /*5660*/  F2FP.TF32.F32.PACK_B R45, R45 ;  /* 0x0000002dff2d723e */ /* 0x000fe200024050ff */
[-C--:B0-----:R-:W-:Y:S01]  /*5670*/  FMUL R13, R48, R19.reuse ;  /* 0x00000013300d7220 */ /* 0x081fe20000400000 */
[----:B------:R-:W-:Y:S01]  /*5680*/  ISETP.GT.AND P1, PT, R3, 0x8, P1 ;  /* 0x000000080300780c */ /* 0x000fe20000f24270 */
[----:B------:R0:W-:Y:S01]  /*5690*/  @P0 STG.E desc[UR36][R8.64+0x80], R5 ;  /* 0x0000800508000986 */ /* 0x0001e2000c101924 */
[----:B------:R-:W-:Y:S01]  /*56a0*/  ISETP.GT.AND P0, PT, R4, 0x30, PT ;  /* 0x000000300400780c */ /* 0x000fe20003f04270 */
[----:B------:R-:W-:Y:S01]  /*56b0*/  FMUL R81, R81, R19 ;  /* 0x0000001351517220 */ /* 0x000fe20000400000 */
[----:B------:R-:W-:Y:S01]  /*56c0*/  F2FP.TF32.F32.PACK_B R47, R47 ;  /* 0x0000002fff2f723e */ /* 0x000fe200024050ff */
[----:B------:R-:W-:Y:S01]  /*56d0*/  @P4 STG.E desc[UR36][R8.64+0x84], R43 ;  /* 0x0000842b08004986 */ /* 0x000fe2000c101924 */
[C---:B------:R-:W-:Y:S01]  /*56e0*/  ISETP.GT.AND P4, PT, R3.reuse, 0x8, P2 ;  /* 0x000000080300780c */ /* 0x040fe20001784270 */
[-C--:B------:R-:W-:Y:S01]  /*56f0*/  FMUL R15, R82, R19.reuse ;  /* 0x00000013520f7220 */ /* 0x080fe20000400000 */
[----:B------:R-:W-:Y:S01]  /*5700*/  ISETP.GT.AND P2, PT, R4, 0x31, PT ;  /* 0x000000310400780c */ /* 0x000fe20003f44270 */
[----:B------:R1:W-:Y:S01]  /*5710*/  @P5 STG.E desc[UR36][R6.64+0xa0], R11 ;  /* 0x0000a00b06005986 */ /* 0x0003e2000c101924 */
[----:B------:R-:W-:Y:S01]  /*5720*/  ISETP.GT.AND P5, PT, R3, RZ, P0 ;  /* 0x000000ff0300720c */ /* 0x000fe200007a4270 */
[----:B------:R-:W-:Y:S01]  /*5730*/  FMUL R83, R83, R19 ;  /* 0x0000001353537220 */ /* 0x000fe20000400000 */
[----:B------:R-:W-:Y:S01]  /*5740*/  F2FP.TF32.F32.PACK_B R13, R13 ;  /* 0x0000000dff0d723e */ /* 0x000fe200024050ff */
[-C--:B0-----:R-:W-:Y:S01]  /*5750*/  FMUL R5, R46, R19.reuse ;  /* 0x000000132e057220 */ /* 0x081fe20000400000 */
[----:B------:R-:W-:Y:S01]  /*5760*/  @P3 STG.E desc[UR36][R6.64+0xa4], R45 ;  /* 0x0000a42d06003986 */ /* 0x000fe2000c101924 */
[----:B------:R-:W-:Y:S01]  /*5770*/  ISETP.GT.AND P3, PT, R3, RZ, P2 ;  /* 0x000000ff0300720c */ /* 0x000fe20001764270 */
[----:B------:R-:W-:Y:S01]  /*5780*/  FMUL R21, R84, R19 ;  /* 0x0000001354157220 */ /* 0x000fe20000400000 */
[----:B------:R-:W-:Y:S01]  /*5790*/  F2FP.TF32.F32.PACK_B R49, R49 ;  /* 0x00000031ff31723e */ /* 0x000fe200024050ff */
[----:B------:R-:W-:Y:S01]  /*57a0*/  FMUL R85, R85, R19 ;  /* 0x0000001355557220 */ /* 0x000fe20000400000 */
[----:B------:R-:W-:Y:S01]  /*57b0*/  F2FP.TF32.F32.PACK_B R5, R5 ;  /* 0x00000005ff05723e */ /* 0x000fe200024050ff */
[-C--:B------:R-:W-:Y:S01]  /*57c0*/  FMUL R87, R87, R19.reuse ;  /* 0x0000001357577220 */ /* 0x080fe20000400000 */
[----:B------:R-:W-:Y:S01]  /*57d0*/  ISETP.GT.AND P0, PT, R3, 0x8, P0 ;  /* 0x000000080300780c */ /* 0x000fe20000704270 */
[----:B-1----:R-:W-:Y:S01]  /*57e0*/  FMUL R11, R52, R19 ;  /* 0x00000013340b7220 */ /* 0x002fe20000400000 */
[----:B------:R-:W-:Y:S01]  /*57f0*/  F2FP.TF32.F32.PACK_B R51, R51 ;  /* 0x00000033ff33723e */ /* 0x000fe200024050ff */
[----:B------:R0:W-:Y:S01]  /*5800*/  @P1 STG.E desc[UR36][R8.64+0xa0], R5 ;  /* 0x0000a00508001986 */ /* 0x0001e2000c101924 */
[----:B------:R-:W-:-:S02]  /*5810*/  ISETP.GT.AND P1, PT, R4, 0x38, PT ;  /* 0x000000380400780c */ /* 0x000fc40003f24270 */
[----:B------:R-:W-:Y:S01]  /*5820*/  F2FP.TF32.F32.PACK_B R11, R11 ;  /* 0x0000000bff0b723e */ /* 0x000fe200024050ff */
[----:B------:R-:W-:Y:S01]  /*5830*/  @P4 STG.E desc[UR36][R8.64+0xa4], R47 ;  /* 0x0000a42f08004986 */ /* 0x000fe2000c101924 */
[C---:B------:R-:W-:Y:S02]  /*5840*/  ISETP.GT.AND P4, PT, R3.reuse, 0x8, P2 ;  /* 0x000000080300780c */ /* 0x040fe40001784270 */
[----:B------:R-:W-:Y:S01]  /*5850*/  ISETP.GT.AND P2, PT, R4, 0x39, PT ;  /* 0x000000390400780c */ /* 0x000fe20003f44270 */
[----:B------:R1:W-:Y:S01]  /*5860*/  @P5 STG.E desc[UR36][R6.64+0xc0], R13 ;  /* 0x0000c00d06005986 */ /* 0x0003e2000c101924 */
[C---:B------:R-:W-:Y:S02]  /*5870*/  ISETP.GT.AND P5, PT, R3.reuse, RZ, P1 ;  /* 0x000000ff0300720c */ /* 0x040fe40000fa4270 */
[----:B------:R-:W-:Y:S01]  /*5880*/  F2FP.TF32.F32.PACK_B R53, R53 ;  /* 0x00000035ff35723e */ /* 0x000fe200024050ff */
[----:B0-----:R-:W-:Y:S01]  /*5890*/  FMUL R5, R50, R19 ;  /* 0x0000001332057220 */ /* 0x001fe20000400000 */
[----:B------:R-:W-:Y:S01]  /*58a0*/  @P3 STG.E desc[UR36][R6.64+0xc4], R49 ;  /* 0x0000c43106003986 */ /* 0x000fe2000c101924 */
[----:B------:R-:W-:-:S02]  /*58b0*/  ISETP.GT.AND P3, PT, R3, RZ, P2 ;  /* 0x000000ff0300720c */ /* 0x000fc40001764270 */
[----:B------:R-:W-:Y:S02]  /*58c0*/  ISETP.GT.AND P1, PT, R3, 0x8, P1 ;  /* 0x000000080300780c */ /* 0x000fe40000f24270 */
[----:B------:R-:W-:Y:S01]  /*58d0*/  F2FP.TF32.F32.PACK_B R5, R5 ;  /* 0x00000005ff05723e */ /* 0x000fe200024050ff */
[----:B-1----:R-:W-:Y:S01]  /*58e0*/  FMUL R13, R56, R19 ;  /* 0x00000013380d7220 */ /* 0x002fe20000400000 */
[----:B------:R-:W-:-:S03]  /*58f0*/  F2FP.TF32.F32.PACK_B R55, R55 ;  /* 0x00000037ff37723e */ /* 0x000fc600024050ff */
[----:B------:R0:W-:Y:S01]  /*5900*/  @P0 STG.E desc[UR36][R8.64+0xc0], R5 ;  /* 0x0000c00508000986 */ /* 0x0001e2000c101924 */
[C---:B------:R-:W-:Y:S02]  /*5910*/  ISETP.GT.AND P0, PT, R4.reuse, 0x40, PT ;  /* 0x000000400400780c */ /* 0x040fe40003f04270 */
        /* <DEDUP_REMOVED lines=71> */
[----:B------:R-:W-:Y:S01]  /*5d90*/  @P3 STG.E desc[UR36][R6.64+0x164], R69 ;  /* 0x0001644506003986 */ /* 0x000fe2000c101924 */
[----:B0-----:R-:W-:Y:S01]  /*5da0*/  FMUL R5, R70, R19 ;  /* 0x0000001346057220 */ /* 0x001fe20000400000 */
[----:B------:R-:W-:-:S02]  /*5db0*/  ISETP.GT.AND P3, PT, R3, RZ, P2 ;  /* 0x000000ff0300720c */ /* 0x000fc40001764270 */
[----:B------:R-:W-:Y:S02]  /*5dc0*/  ISETP.GT.AND P0, PT, R3, 0x8, P0 ;  /* 0x000000080300780c */ /* 0x000fe40000704270 */
[----:B------:R-:W-:Y:S01]  /*5dd0*/  F2FP.TF32.F32.PACK_B R5, R5 ;  /* 0x00000005ff05723e */ /* 0x000fe200024050ff */
[----:B-1----:R-:W-:Y:S01]  /*5de0*/  FMUL R11, R76, R19 ;  /* 0x000000134c0b7220 */ /* 0x002fe20000400000 */
[----:B------:R-:W-:-:S03]  /*5df0*/  F2FP.TF32.F32.PACK_B R75, R75 ;  /* 0x0000004bff4b723e */ /* 0x000fc600024050ff */
[----:B------:R0:W-:Y:S01]  /*5e00*/  @P1 STG.E desc[UR36][R8.64+0x160], R5 ;  /* 0x0001600508001986 */ /* 0x0001e2000c101924 */
[----:B------:R-:W-:Y:S02]  /*5e10*/  F2FP.TF32.F32.PACK_B R77, R77 ;  /* 0x0000004dff4d723e */ /* 0x000fe400024050ff */
[----:B------:R-:W-:Y:S01]  /*5e20*/  F2FP.TF32.F32.PACK_B R11, R11 ;  /* 0x0000000bff0b723e */ /* 0x000fe200024050ff */
[----:B------:R-:W-:Y:S01]  /*5e30*/  @P4 STG.E desc[UR36][R8.64+0x164], R71 ;  /* 0x0001644708004986 */ /* 0x000fe2000c101924 */
[C---:B------:R-:W-:Y:S02]  /*5e40*/  ISETP.GT.AND P4, PT, R4.reuse, 0x68, PT ;  /* 0x000000680400780c */ /* 0x040fe40003f84270 */
[----:B------:R-:W-:Y:S01]  /*5e50*/  F2FP.TF32.F32.PACK_B R79, R79 ;  /* 0x0000004fff4f723e */ /* 0x000fe200024050ff */
[----:B------:R1:W-:Y:S01]  /*5e60*/  @P5 STG.E desc[UR36][R6.64+0x180], R13 ;  /* 0x0001800d06005986 */ /* 0x0003e2000c101924 */
[----:B------:R-:W-:Y:S02]  /*5e70*/  ISETP.GT.AND P5, PT, R4, 0x69, PT ;  /* 0x000000690400780c */ /* 0x000fe40003fa4270 */
[----:B------:R-:W-:Y:S01]  /*5e80*/  F2FP.TF32.F32.PACK_B R81, R81 ;  /* 0x00000051ff51723e */ /* 0x000fe200024050ff */
[----:B------:R-:W-:Y:S01]  /*5e90*/  @P3 STG.E desc[UR36][R6.64+0x184], R73 ;  /* 0x0001844906003986 */ /* 0x000fe2000c101924 */
[C---:B------:R-:W-:Y:S01]  /*5ea0*/  ISETP.GT.AND P3, PT, R3.reuse, 0x8, P2 ;  /* 0x000000080300780c */ /* 0x040fe20001764270 */
[----:B0-----:R-:W-:Y:S01]  /*5eb0*/  FMUL R5, R74, R19 ;  /* 0x000000134a057220 */ /* 0x001fe20000400000 */
[----:B------:R-:W-:-:S02]  /*5ec0*/  ISETP.GT.AND P2, PT, R3, RZ, P4 ;  /* 0x000000ff0300720c */ /* 0x000fc40002744270 */
[C---:B------:R-:W-:Y:S02]  /*5ed0*/  ISETP.GT.AND P1, PT, R3.reuse, RZ, P5 ;  /* 0x000000ff0300720c */ /* 0x040fe40002f24270 */
[C---:B------:R-:W-:Y:S01]  /*5ee0*/  ISETP.GT.AND P4, PT, R3.reuse, 0x8, P4 ;  /* 0x000000080300780c */ /* 0x040fe20002784270 */
[----:B-1----:R-:W-:Y:S01]  /*5ef0*/  FMUL R13, R78, R19 ;  /* 0x000000134e0d7220 */ /* 0x002fe20000400000 */
[----:B------:R-:W-:Y:S02]  /*5f00*/  F2FP.TF32.F32.PACK_B R5, R5 ;  /* 0x00000005ff05723e */ /* 0x000fe400024050ff */
[----:B------:R-:W-:Y:S02]  /*5f10*/  ISETP.GT.AND P5, PT, R3, 0x8, P5 ;  /* 0x000000080300780c */ /* 0x000fe40002fa4270 */
[----:B------:R-:W-:Y:S01]  /*5f20*/  F2FP.TF32.F32.PACK_B R13, R13 ;  /* 0x0000000dff0d723e */ /* 0x000fe200024050ff */
[----:B------:R0:W-:Y:S01]  /*5f30*/  @P0 STG.E desc[UR36][R8.64+0x180], R5 ;  /* 0x0001800508000986 */ /* 0x0001e2000c101924 */
[----:B------:R-:W-:-:S02]  /*5f40*/  ISETP.GT.AND P0, PT, R4, 0x79, PT ;  /* 0x000000790400780c */ /* 0x000fc40003f04270 */
[----:B------:R-:W-:Y:S01]  /*5f50*/  F2FP.TF32.F32.PACK_B R15, R15 ;  /* 0x0000000fff0f723e */ /* 0x000fe200024050ff */
[----:B------:R-:W-:Y:S01]  /*5f60*/  @P3 STG.E desc[UR36][R8.64+0x184], R75 ;  /* 0x0001844b08003986 */ /* 0x000fe2000c101924 */
[C---:B------:R-:W-:Y:S02]  /*5f70*/  ISETP.GT.AND P3, PT, R4.reuse, 0x70, PT ;  /* 0x000000700400780c */ /* 0x040fe40003f64270 */
[----:B------:R-:W-:Y:S01]  /*5f80*/  F2FP.TF32.F32.PACK_B R83, R83 ;  /* 0x00000053ff53723e */ /* 0x000fe200024050ff */
[----:B------:R1:W-:Y:S01]  /*5f90*/  @P2 STG.E desc[UR36][R6.64+0x1a0], R11 ;  /* 0x0001a00b06002986 */ /* 0x0003e2000c101924 */
[C---:B------:R-:W-:Y:S02]  /*5fa0*/  ISETP.GT.AND P2, PT, R4.reuse, 0x71, PT ;  /* 0x000000710400780c */ /* 0x040fe40003f44270 */
[----:B------:R-:W-:Y:S01]  /*5fb0*/  F2FP.TF32.F32.PACK_B R21, R21 ;  /* 0x00000015ff15723e */ /* 0x000fe200024050ff */
[----:B------:R-:W-:Y:S01]  /*5fc0*/  @P1 STG.E desc[UR36][R6.64+0x1a4], R77 ;  /* 0x0001a44d06001986 */ /* 0x000fe2000c101924 */
[----:B------:R-:W-:Y:S01]  /*5fd0*/  ISETP.GT.AND P1, PT, R4, 0x78, PT ;  /* 0x000000780400780c */ /* 0x000fe20003f24270 */
[----:B------:R-:W-:Y:S01]  /*5fe0*/  @P4 IMAD.MOV.U32 R4, RZ, RZ, R8 ;  /* 0x000000ffff044224 */ /* 0x000fe200078e0008 */
[----:B------:R-:W-:Y:S01]  /*5ff0*/  F2FP.TF32.F32.PACK_B R85, R85 ;  /* 0x00000055ff55723e */ /* 0x000fe200024050ff */
[----:B0-----:R-:W-:Y:S01]  /*6000*/  @P4 IMAD.MOV.U32 R5, RZ, RZ, R9 ;  /* 0x000000ffff054224 */ /* 0x001fe200078e0009 */
[----:B------:R-:W-:Y:S01]  /*6010*/  F2FP.TF32.F32.PACK_B R87, R87 ;  /* 0x00000057ff57723e */ /* 0x000fe200024050ff */
[----:B-1----:R-:W-:-:S03]  /*6020*/  FMUL R11, R80, R19 ;  /* 0x00000013500b7220 */ /* 0x002fc60000400000 */
[----:B------:R0:W-:Y:S01]  /*6030*/  @P4 STG.E desc[UR36][R4.64+0x1a0], R13 ;  /* 0x0001a00d04004986 */ /* 0x0001e2000c101924 */
[C---:B------:R-:W-:Y:S02]  /*6040*/  ISETP.GT.AND P4, PT, R3.reuse, RZ, P3 ;  /* 0x000000ff0300720c */ /* 0x040fe40001f84270 */
[----:B------:R-:W-:Y:S02]  /*6050*/  ISETP.GT.AND P3, PT, R3, 0x8, P3 ;  /* 0x000000080300780c */ /* 0x000fe40001f64270 */
[----:B------:R-:W-:Y:S01]  /*6060*/  F2FP.TF32.F32.PACK_B R11, R11 ;  /* 0x0000000bff0b723e */ /* 0x000fe200024050ff */
[----:B0-----:R-:W-:Y:S02]  /*6070*/  @P5 IMAD.MOV.U32 R4, RZ, RZ, R8 ;  /* 0x000000ffff045224 */ /* 0x001fe400078e0008 */
[----:B------:R-:W-:Y:S01]  /*6080*/  FMUL R13, R86, R19 ;  /* 0x00000013560d7220 */ /* 0x000fe20000400000 */
[----:B------:R-:W-:-:S04]  /*6090*/  @P5 IMAD.MOV.U32 R5, RZ, RZ, R9 ;  /* 0x000000ffff055224 */ /* 0x000fc800078e0009 */
[----:B------:R-:W-:Y:S01]  /*60a0*/  F2FP.TF32.F32.PACK_B R13, R13 ;  /* 0x0000000dff0d723e */ /* 0x000fe200024050ff */
[----:B------:R0:W-:Y:S01]  /*60b0*/  @P5 STG.E desc[UR36][R4.64+0x1a4], R79 ;  /* 0x0001a44f04005986 */ /* 0x0001e2000c101924 */
[C---:B------:R-:W-:Y:S02]  /*60c0*/  ISETP.GT.AND P5, PT, R3.reuse, RZ, P2 ;  /* 0x000000ff0300720c */ /* 0x040fe400017a4270 */
[----:B------:R-:W-:Y:S01]  /*60d0*/  ISETP.GT.AND P2, PT, R3, 0x8, P2 ;  /* 0x000000080300780c */ /* 0x000fe20001744270 */
[----:B0-----:R-:W-:Y:S02]  /*60e0*/  @P4 IMAD.MOV.U32 R4, RZ, RZ, R6 ;  /* 0x000000ffff044224 */ /* 0x001fe400078e0006 */
[----:B------:R-:W-:-:S05]  /*60f0*/  @P4 IMAD.MOV.U32 R5, RZ, RZ, R7 ;  /* 0x000000ffff054224 */ /* 0x000fca00078e0007 */
        /* <DEDUP_REMOVED lines=10> */
[----:B------:R0:W-:Y:S02]  /*61a0*/  @P3 STG.E desc[UR36][R4.64+0x1c0], R15 ;  /* 0x0001c00f04003986 */ /* 0x0001e4000c101924 */
[----:B0-----:R-:W-:Y:S02]  /*61b0*/  @P2 IMAD.MOV.U32 R4, RZ, RZ, R8 ;  /* 0x000000ffff042224 */ /* 0x001fe400078e0008 */
[----:B------:R-:W-:-:S05]  /*61c0*/  @P2 IMAD.MOV.U32 R5, RZ, RZ, R9 ;  /* 0x000000ffff052224 */ /* 0x000fca00078e0009 */
[----:B------:R0:W-:Y:S02]  /*61d0*/  @P2 STG.E desc[UR36][R4.64+0x1c4], R83 ;  /* 0x0001c45304002986 */ /* 0x0001e4000c101924 */
[----:B0-----:R-:W-:Y:S02]  /*61e0*/  @P4 IMAD.MOV.U32 R4, RZ, RZ, R6 ;  /* 0x000000ffff044224 */ /* 0x001fe400078e0006 */
[----:B------:R-:W-:-:S05]  /*61f0*/  @P4 IMAD.MOV.U32 R5, RZ, RZ, R7 ;  /* 0x000000ffff054224 */ /* 0x000fca00078e0007 */
[----:B------:R0:W-:Y:S04]  /*6200*/  @P4 STG.E desc[UR36][R4.64+0x1e0], R21 ;  /* 0x0001e01504004986 */ /* 0x0001e8000c101924 */
[----:B------:R1:W-:Y:S01]  /*6210*/  @P5 STG.E desc[UR36][R6.64+0x1e4], R85 ;  /* 0x0001e45506005986 */ /* 0x0003e2000c101924 */
[----:B0-----:R-:W-:Y:S02]  /*6220*/  @P1 IMAD.MOV.U32 R4, RZ, RZ, R8 ;  /* 0x000000ffff041224 */ /* 0x001fe400078e0008 */
[----:B------:R-:W-:-:S05]  /*6230*/  @P1 IMAD.MOV.U32 R5, RZ, RZ, R9 ;  /* 0x000000ffff051224 */ /* 0x000fca00078e0009 */
[----:B------:R1:W-:Y:S04]  /*6240*/  @P1 STG.E desc[UR36][R4.64+0x1e0], R13 ;  /* 0x0001e00d04001986 */ /* 0x0003e8000c101924 */
[----:B------:R1:W-:Y:S02]  /*6250*/  @P0 STG.E desc[UR36][R8.64+0x1e4], R87 ;  /* 0x0001e45708000986 */ /* 0x0003e4000c101924 */
.L_x_154:
[----:B------:R-:W-:Y:S05]  /*6260*/  BSYNC B0 ;  /* 0x0000000000007941 */ /* 0x000fea0003800000 */
.L_x_28:
[----:B------:R-:W-:Y:S01]  /*6270*/  IADD3 R16, P0, R16, UR38, RZ ;  /* 0x0000002610107c10 */ /* 0x000fe2000ff1e0ff */
[----:B------:R-:W-:Y:S01]  /*6280*/  ULDC.64 UR4, c[0x0][0x650] ;  /* 0x0001940000047ab9 */ /* 0x000fe20000000a00 */
[----:B------:R-:W-:Y:S01]  /*6290*/  PRMT R3, RZ, 0x7610, R3 ;  /* 0x00007610ff037816 */ /* 0x000fe20000000003 */
[----:B------:R-:W-:Y:S01]  /*62a0*/  IMAD.MOV.U32 R100, RZ, RZ, -0x1 ;  /* 0xffffffffff647424 */ /* 0x000fe200078e00ff */
[----:B------:R-:W-:Y:S01]  /*62b0*/  IADD3.X R17, R17, UR41, RZ, P0, !PT ;  /* 0x0000002911117c10 */ /* 0x000fe200087fe4ff */
[----:B--2---:R-:W-:Y:S01]  /*62c0*/  IMAD.MOV.U32 R99, RZ, RZ, -0x1 ;  /* 0xffffffffff637424 */ /* 0x004fe200078e00ff */
[----:B------:R-:W-:-:S04]  /*62d0*/  ISETP.GE.U32.AND P0, PT, R16, UR4, PT ;  /* 0x0000000410007c0c */ /* 0x000fc8000bf06070 */
[----:B------:R-:W-:-:S13]  /*62e0*/  ISETP.GE.U32.AND.EX P0, PT, R17, UR5, PT, P0 ;  /* 0x0000000511007c0c */ /* 0x000fda000bf06100 */
[----:B------:R-:W-:Y:S05]  /*62f0*/  @P0 BRA `(.L_x_155) ;  /* 0x00000004004c0947 */ /* 0x000fea0003800000 */
[----:B0-----:R-:W0:Y:S01]  /*6300*/  LDC.64 R10, c[0x0][0x628] ;  /* 0x00018a00ff0a7b82 */ /* 0x001e220000000a00 */
[----:B-1--4-:R-:W1:Y:S01]  /*6310*/  S2R R12, SR_CTAID.X ;  /* 0x00000000000c7919 */ /* 0x012e620000002500 */
[----:B---3--:R-:W-:Y:S02]  /*6320*/  IMAD.MOV.U32 R8, RZ, RZ, R16 ;  /* 0x000000ffff087224 */ /* 0x008fe400078e0010 */
[----:B------:R-:W-:Y:S01]  /*6330*/  IMAD.MOV.U32 R9, RZ, RZ, R17 ;  /* 0x000000ffff097224 */ /* 0x000fe200078e0011 */
[----:B------:R-:W2:Y:S03]  /*6340*/  S2R R20, SR_CTAID.Y ;  /* 0x0000000000147919 */ /* 0x000ea60000002600 */
[----:B------:R-:W3:Y:S08]  /*6350*/  LDC R0, c[0x0][0x630] ;  /* 0x00018c00ff007b82 */ /* 0x000ef00000000800 */
[----:B------:R-:W4:Y:S01]  /*6360*/  LDC.64 R14, c[0x0][0x620] ;  /* 0x00018800ff0e7b82 */ /* 0x000f220000000a00 */
[----:B0-----:R-:W-:-:S04]  /*6370*/  ISETP.NE.U32.AND P0, PT, R10, RZ, PT ;  /* 0x000000ff0a00720c */ /* 0x001fc80003f05070 */
[----:B------:R-:W-:-:S13]  /*6380*/  ISETP.NE.AND.EX P0, PT, R11, RZ, PT, P0 ;  /* 0x000000ff0b00720c */ /* 0x000fda0003f05300 */
[----:B-1234-:R-:W-:Y:S05]  /*6390*/  @!P0 BRA `(.L_x_156) ;  /* 0x0000000000288947 */ /* 0x01efea0003800000 */
        /* <DEDUP_REMOVED lines=10> */
.L_x_156:
[-CC-:B------:R-:W-:Y:S01]  /*6440*/  SHF.R.U64 R99, R8, R0.reuse, R9.reuse ;  /* 0x0000000008637219 */ /* 0x180fe20000001209 */
[----:B------:R-:W0:Y:S01]  /*6450*/  LDC.64 R26, c[0x0][0x640] ;  /* 0x00019000ff1a7b82 */ /* 0x000e220000000a00 */
[----:B------:R-:W-:Y:S01]  /*6460*/  SHF.R.U32.HI R0, RZ, R0, R9 ;  /* 0x00000000ff007219 */ /* 0x000fe20000011609 */
[----:B------:R-:W-:Y:S01]  /*6470*/  ULDC UR4, c[0x0][0x150] ;  /* 0x0000540000047ab9 */ /* 0x000fe20000000800 */
[----:B------:R-:W-:Y:S02]  /*6480*/  IADD3 R3, P0, RZ, -R99, RZ ;  /* 0x80000063ff037210 */ /* 0x000fe40007f1e0ff */
[----:B------:R-:W-:-:S03]  /*6490*/  I2FP.F32.U32 R7, R12 ;  /* 0x0000000c00077245 */ /* 0x000fc60000201000 */
[----:B------:R-:W1:Y:S01]  /*64a0*/  LDC R6, c[0x0][0x618] ;  /* 0x00018600ff067b82 */ /* 0x000e620000000800 */
[----:B------:R-:W-:Y:S02]  /*64b0*/  IMAD.X R5, RZ, RZ, ~R0, P0 ;  /* 0x000000ffff057224 */ /* 0x000fe400000e0e00 */
[----:B------:R-:W-:Y:S01]  /*64c0*/  FMUL R7, R7, UR4 ;  /* 0x0000000407077c20 */ /* 0x000fe20008400000 */
[----:B------:R-:W-:Y:S01]  /*64d0*/  ULDC UR4, c[0x0][0x154] ;  /* 0x0000550000047ab9 */ /* 0x000fe20000000800 */
[-C--:B------:R-:W-:Y:S02]  /*64e0*/  IMAD R0, R5, R14.reuse, RZ ;  /* 0x0000000e05007224 */ /* 0x080fe400078e02ff */
[C---:B------:R-:W-:Y:S01]  /*64f0*/  IMAD.WIDE.U32 R4, R3.reuse, R14, R16 ;  /* 0x0000000e03047225 */ /* 0x040fe200078e0010 */
[----:B------:R-:W2:Y:S01]  /*6500*/  LDC R8, c[0x0][0x608] ;  /* 0x00018200ff087b82 */ /* 0x000ea20000000800 */
[----:B------:R-:W3:Y:S02]  /*6510*/  F2I.U32.TRUNC.NTZ R7, R7 ;  /* 0x0000000700077305 */ /* 0x000ee4000020f000 */
[----:B------:R-:W-:Y:S01]  /*6520*/  IMAD R3, R3, R15, R0 ;  /* 0x0000000f03037224 */ /* 0x000fe200078e0200 */
[----:B------:R-:W-:-:S03]  /*6530*/  I2FP.F32.U32 R0, R20 ;  /* 0x0000001400007245 */ /* 0x000fc60000201000 */
[----:B------:R-:W-:Y:S01]  /*6540*/  IMAD.IADD R3, R5, 0x1, R3 ;  /* 0x0000000105037824 */ /* 0x000fe200078e0203 */
[----:B------:R-:W4:Y:S01]  /*6550*/  LDC R11, c[0x0][0x658] ;  /* 0x00019600ff0b7b82 */ /* 0x000f220000000800 */
[----:B0-----:R-:W-:-:S04]  /*6560*/  ISETP.NE.U32.AND P0, PT, R26, RZ, PT ;  /* 0x000000ff1a00720c */ /* 0x001fc80003f05070 */
[----:B------:R-:W-:-:S03]  /*6570*/  ISETP.NE.AND.EX P0, PT, R27, RZ, PT, P0 ;  /* 0x000000ff1b00720c */ /* 0x000fc60003f05300 */
[----:B------:R-:W0:Y:S01]  /*6580*/  LDC R9, c[0x0][0x144] ;  /* 0x00005100ff097b82 */ /* 0x000e220000000800 */
[-C--:B-1----:R-:W-:Y:S01]  /*6590*/  SHF.R.U64 R10, R4, R6.reuse, R3 ;  /* 0x00000006040a7219 */ /* 0x082fe20000001203 */
[----:B---3--:R-:W-:Y:S01]  /*65a0*/  IMAD.MOV R7, RZ, RZ, -R7 ;  /* 0x000000ffff077224 */ /* 0x008fe200078e0a07 */
[----:B------:R-:W-:Y:S01]  /*65b0*/  SHF.R.U32.HI R3, RZ, R6, R3 ;  /* 0x00000006ff037219 */ /* 0x000fe20000011603 */
[----:B------:R-:W-:-:S04]  /*65c0*/  FMUL R6, R0, UR4 ;  /* 0x0000000400067c20 */ /* 0x000fc80008400000 */
[----:B------:R-:W1:Y:S01]  /*65d0*/  LDC R21, c[0x0][0x148] ;  /* 0x00005200ff157b82 */ /* 0x000e620000000800 */
[----:B------:R3:W0:Y:S01]  /*65e0*/  F2I.U32.TRUNC.NTZ R14, R6 ;  /* 0x00000006000e7305 */ /* 0x000622000020f000 */
[-CC-:B--2---:R-:W-:Y:S02]  /*65f0*/  SHF.R.U64 R13, R10, R8.reuse, R3.reuse ;  /* 0x000000080a0d7219 */ /* 0x184fe40000001203 */
[----:B------:R-:W-:-:S04]  /*6600*/  SHF.R.U32.HI R0, RZ, R8, R3 ;  /* 0x00000008ff007219 */ /* 0x000fc80000011603 */
[----:B-----5:R-:W2:Y:S01]  /*6610*/  LDC R24, c[0x0][0x648] ;  /* 0x00019200ff187b82 */ /* 0x020ea20000000800 */
[-CC-:B----4-:R-:W-:Y:S02]  /*6620*/  SHF.R.U64 R15, R13, R11.reuse, R0.reuse ;  /* 0x0000000b0d0f7219 */ /* 0x190fe40000001200 */
[----:B------:R-:W-:-:S03]  /*6630*/  SHF.R.U32.HI R5, RZ, R11, R0 ;  /* 0x0000000bff057219 */ /* 0x000fc60000011600 */
[----:B------:R-:W-:Y:S02]  /*6640*/  IMAD.MOV.U32 R4, RZ, RZ, R15 ;  /* 0x000000ffff047224 */ /* 0x000fe400078e000f */
[----:B------:R-:W4:Y:S01]  /*6650*/  LDC R28, c[0x0][0x638] ;  /* 0x00018e00ff1c7b82 */ /* 0x000f220000000800 */
[----:B0-----:R-:W-:-:S07]  /*6660*/  IMAD R25, R9, R7, R12 ;  /* 0x0000000709197224 */ /* 0x001fce00078e020c */
[----:B------:R-:W0:Y:S08]  /*6670*/  LDC R29, c[0x0][0x610] ;  /* 0x00018400ff1d7b82 */ /* 0x000e300000000800 */
[----:B------:R-:W0:Y:S01]  /*6680*/  LDC R30, c[0x0][0x600] ;  /* 0x00018000ff1e7b82 */ /* 0x000e220000000800 */
[----:B-123--:R-:W-:Y:S05]  /*6690*/  @!P0 BRA `(.L_x_157) ;  /* 0x0000000000288947 */ /* 0x00efea0003800000 */
        /* <DEDUP_REMOVED lines=10> */
.L_x_157:
[----:B------:R-:W-:Y:S01]  /*6740*/  ISETP.NE.AND P0, PT, R2, 0x1, PT ;  /* 0x000000010200780c */ /* 0x000fe20003f05270 */
[----:B------:R-:W-:Y:S01]  /*6750*/  IMAD.MOV R14, RZ, RZ, -R14 ;  /* 0x000000ffff0e7224 */ /* 0x000fe200078e0a0e */
[----:B------:R-:W-:Y:S02]  /*6760*/  SHF.R.U64 R0, R4, R24, R5 ;  /* 0x0000001804007219 */ /* 0x000fe40000001205 */
[----:B------:R-:W-:Y:S02]  /*6770*/  LOP3.LUT R3, R13, R96, RZ, 0xc0, !PT ;  /* 0x000000600d037212 */ /* 0x000fe400078ec0ff */
[----:B------:R-:W-:Y:S01]  /*6780*/  LOP3.LUT R10, R10, R95, RZ, 0xc0, !PT ;  /* 0x0000005f0a0a7212 */ /* 0x000fe200078ec0ff */
[----:B------:R-:W-:Y:S02]  /*6790*/  IMAD.MOV R4, RZ, RZ, -R0 ;  /* 0x000000ffff047224 */ /* 0x000fe400078e0a00 */
[----:B------:R-:W-:Y:S02]  /*67a0*/  IMAD R0, R90, R0, R3 ;  /* 0x000000005a007224 */ /* 0x000fe400078e0203 */
[----:B----4-:R-:W-:-:S02]  /*67b0*/  IMAD R3, R4, R28, R15 ;  /* 0x0000001c04037224 */ /* 0x010fc400078e020f */
[----:B------:R-:W-:Y:S02]  /*67c0*/  @P0 IMAD R25, R21, R14, R20 ;  /* 0x0000000e15190224 */ /* 0x000fe400078e0214 */
[----:B0-----:R-:W-:Y:S02]  /*67d0*/  IMAD R5, R3, R30, R10 ;  /* 0x0000001e03057224 */ /* 0x001fe400078e020a */
[----:B------:R-:W-:Y:S02]  /*67e0*/  IMAD R0, R0, R29, R25 ;  /* 0x0000001d00007224 */ /* 0x000fe400078e0219 */
[----:B------:R-:W-:-:S03]  /*67f0*/  IMAD.MOV.U32 R4, RZ, RZ, 0x1 ;  /* 0x00000001ff047424 */ /* 0x000fc600078e00ff */
[----:B------:R-:W-:Y:S02]  /*6800*/  SEL R100, R5, R0, !P0 ;  /* 0x0000000005647207 */ /* 0x000fe40004000000 */
[----:B------:R-:W-:Y:S02]  /*6810*/  PRMT R3, R4, 0x7610, R3 ;  /* 0x0000761004037816 */ /* 0x000fe40000000003 */
[----:B------:R-:W-:-:S07]  /*6820*/  SEL R0, R0, R5, !P0 ;  /* 0x0000000500007207 */ /* 0x000fce0004000000 */
.L_x_155:
[----:B------:R-:W-:Y:S01]  /*6830*/  LOP3.LUT P0, RZ, R3, 0xff, RZ, 0xc0, !PT ;  /* 0x000000ff03ff7812 */ /* 0x000fe2000780c0ff */
[----:B------:R-:W-:Y:S01]  /*6840*/  UIMAD.WIDE.U32 UR4, UR42, -0x55555555, URZ ;  /* 0xaaaaaaab2a0478a5 */ /* 0x000fe2000f8e003f */
[----:B------:R-:W-:-:S03]  /*6850*/  IMAD.MOV.U32 R101, RZ, RZ, R0 ;  /* 0x000000ffff657224 */ /* 0x000fc600078e0000 */
[----:B------:R-:W-:-:S04]  /*6860*/  USHF.R.U32.HI UR4, URZ, 0x2, UR5 ;  /* 0x000000023f047899 */ /* 0x000fc80008011605 */
[----:B------:R-:W-:-:S04]  /*6870*/  UIMAD UR42, UR4, -0x6, UR42 ;  /* 0xfffffffa042a78a4 */ /* 0x000fc8000f8e022a */
[----:B------:R-:W-:Y:S08]  /*6880*/  @P0 BRA `(.L_x_158) ;  /* 0xffffffa8005c0947 */ /* 0x000ff0000383ffff */
[----:B------:R-:W-:Y:S05]  /*6890*/  EXIT ;  /* 0x000000000000794d */ /* 0x000fea0003800000 */
.L_x_3:
        /* <DEDUP_REMOVED lines=26> */
.L_x_160:
[--C-:B------:R-:W-:Y:S01]  /*6a40*/  SHF.R.U64 R14, R12, R20, R13.reuse ;  /* 0x000000140c0e7219 */ /* 0x100fe2000000120d */
[----:B------:R-:W0:Y:S01]  /*6a50*/  LDC R24, c[0x0][0x618] ;  /* 0x00018600ff187b82 */ /* 0x000e220000000800 */
[----:B------:R-:W-:Y:S01]  /*6a60*/  I2FP.F32.U32 R8, R6 ;  /* 0x0000000600087245 */ /* 0x000fe20000201000 */
[----:B------:R-:W-:Y:S01]  /*6a70*/  ULDC UR4, c[0x0][0x150] ;  /* 0x0000540000047ab9 */ /* 0x000fe20000000800 */
[----:B------:R-:W-:Y:S02]  /*6a80*/  SHF.R.U32.HI R7, RZ, R20, R13 ;  /* 0x00000014ff077219 */ /* 0x000fe4000001160d */
[----:B------:R-:W-:Y:S01]  /*6a90*/  IADD3 R11, P0, RZ, -R14, RZ ;  /* 0x8000000eff0b7210 */ /* 0x000fe20007f1e0ff */
[----:B------:R-:W-:Y:S01]  /*6aa0*/  FMUL R13, R8, UR4 ;  /* 0x00000004080d7c20 */ /* 0x000fe20008400000 */
[----:B------:R-:W-:Y:S01]  /*6ab0*/  ULDC UR4, c[0x0][0x154] ;  /* 0x0000550000047ab9 */ /* 0x000fe20000000800 */
[----:B------:R-:W1:Y:S02]  /*6ac0*/  LDC.64 R26, c[0x0][0x640] ;  /* 0x00019000ff1a7b82 */ /* 0x000e640000000a00 */
[----:B------:R-:W-:-:S02]  /*6ad0*/  IMAD.X R7, RZ, RZ, ~R7, P0 ;  /* 0x000000ffff077224 */ /* 0x000fc400000e0e07 */
[----:B------:R-:W2:Y:S01]  /*6ae0*/  F2I.U32.TRUNC.NTZ R13, R13 ;  /* 0x0000000d000d7305 */ /* 0x000ea2000020f000 */
[----:B------:R-:W-:-:S03]  /*6af0*/  IMAD.WIDE.U32 R8, R11, R22, R16 ;  /* 0x000000160b087225 */ /* 0x000fc600078e0010 */
[----:B------:R-:W3:Y:S01]  /*6b00*/  LDC R15, c[0x0][0x144] ;  /* 0x00005100ff0f7b82 */ /* 0x000ee20000000800 */
[----:B------:R-:W-:-:S04]  /*6b10*/  IMAD R10, R7, R22, RZ ;  /* 0x00000016070a7224 */ /* 0x000fc800078e02ff */
[----:B------:R-:W-:Y:S02]  /*6b20*/  IMAD R7, R11, R23, R10 ;  /* 0x000000170b077224 */ /* 0x000fe400078e020a */
[----:B------:R-:W-:Y:S01]  /*6b30*/  IMAD.MOV.U32 R10, RZ, RZ, -0x1 ;  /* 0xffffffffff0a7424 */ /* 0x000fe200078e00ff */
[----:B------:R-:W4:Y:S01]  /*6b40*/  LDC R20, c[0x0][0x608] ;  /* 0x00018200ff147b82 */ /* 0x000f220000000800 */
[----:B------:R-:W-:Y:S01]  /*6b50*/  IMAD.IADD R7, R9, 0x1, R7 ;  /* 0x0000000109077824 */ /* 0x000fe200078e0207 */
[----:B------:R-:W-:-:S04]  /*6b60*/  I2FP.F32.U32 R9, R5 ;  /* 0x0000000500097245 */ /* 0x000fc80000201000 */
[-C--:B0-----:R-:W-:Y:S01]  /*6b70*/  SHF.R.U64 R12, R8, R24.reuse, R7 ;  /* 0x00000018080c7219 */ /* 0x081fe20000001207 */
[----:B--2---:R-:W-:Y:S01]  /*6b80*/  IMAD.MOV R8, RZ, RZ, -R13 ;  /* 0x000000ffff087224 */ /* 0x004fe200078e0a0d */
[----:B------:R-:W0:Y:S01]  /*6b90*/  LDC R11, c[0x0][0x658] ;  /* 0x00019600ff0b7b82 */ /* 0x000e220000000800 */
[----:B-1----:R-:W-:Y:S01]  /*6ba0*/  ISETP.NE.U32.AND P0, PT, R26, RZ, PT ;  /* 0x000000ff1a00720c */ /* 0x002fe20003f05070 */
[----:B------:R-:W-:Y:S01]  /*6bb0*/  FMUL R9, R9, UR4 ;  /* 0x0000000409097c20 */ /* 0x000fe20008400000 */
[----:B------:R-:W-:Y:S02]  /*6bc0*/  SHF.R.U32.HI R7, RZ, R24, R7 ;  /* 0x00000018ff077219 */ /* 0x000fe40000011607 */
[----:B------:R-:W-:-:S03]  /*6bd0*/  ISETP.NE.AND.EX P0, PT, R27, RZ, PT, P0 ;  /* 0x000000ff1b00720c */ /* 0x000fc60003f05300 */
[----:B------:R-:W1:Y:S01]  /*6be0*/  LDC R22, c[0x0][0x148] ;  /* 0x00005200ff167b82 */ /* 0x000e620000000800 */
[----:B---3--:R-:W-:Y:S02]  /*6bf0*/  IMAD R23, R15, R8, R6 ;  /* 0x000000080f177224 */ /* 0x008fe400078e0206 */
[----:B------:R-:W-:-:S05]  /*6c00*/  IMAD.MOV.U32 R8, RZ, RZ, 0x1 ;  /* 0x00000001ff087424 */ /* 0x000fca00078e00ff */
[----:B------:R-:W2:Y:S01]  /*6c10*/  LDC R21, c[0x0][0x600] ;  /* 0x00018000ff157b82 */ /* 0x000ea20000000800 */
[-CC-:B----4-:R-:W-:Y:S02]  /*6c20*/  SHF.R.U64 R15, R12, R20.reuse, R7.reuse ;  /* 0x000000140c0f7219 */ /* 0x190fe40000001207 */
[----:B------:R-:W-:Y:S02]  /*6c30*/  SHF.R.U32.HI R6, RZ, R20, R7 ;  /* 0x00000014ff067219 */ /* 0x000fe40000011607 */
[----:B------:R3:W4:Y:S03]  /*6c40*/  F2I.U32.TRUNC.NTZ R20, R9 ;  /* 0x0000000900147305 */ /* 0x000726000020f000 */
[----:B------:R-:W1:Y:S01]  /*6c50*/  LDC R25, c[0x0][0x648] ;  /* 0x00019200ff197b82 */ /* 0x000e620000000800 */
[-C--:B0-----:R-:W-:Y:S02]  /*6c60*/  SHF.R.U64 R19, R15, R11.reuse, R6 ;  /* 0x0000000b0f137219 */ /* 0x081fe40000001206 */
[----:B------:R-:W-:-:S02]  /*6c70*/  SHF.L.U32 R10, R10, R11, RZ ;  /* 0x0000000b0a0a7219 */ /* 0x000fc400000006ff */
[-C--:B------:R-:W-:Y:S01]  /*6c80*/  SHF.R.U32.HI R7, RZ, R11.reuse, R6 ;  /* 0x0000000bff077219 */ /* 0x080fe20000011606 */
[----:B------:R-:W-:Y:S01]  /*6c90*/  IMAD.MOV.U32 R6, RZ, RZ, R19 ;  /* 0x000000ffff067224 */ /* 0x000fe200078e0013 */
[----:B------:R-:W-:Y:S01]  /*6ca0*/  SHF.L.U32 R24, R8, R11, RZ ;  /* 0x0000000b08187219 */ /* 0x000fe200000006ff */
[----:B------:R-:W0:Y:S01]  /*6cb0*/  LDC R28, c[0x0][0x638] ;  /* 0x00018e00ff1c7b82 */ /* 0x000e220000000800 */
[----:B------:R-:W-:-:S07]  /*6cc0*/  LOP3.LUT R30, RZ, R10, RZ, 0x33, !PT ;  /* 0x0000000aff1e7212 */ /* 0x000fce00078e33ff */
[----:B------:R-:W0:Y:S01]  /*6cd0*/  LDC R29, c[0x0][0x610] ;  /* 0x00018400ff1d7b82 */ /* 0x000e220000000800 */
[----:B---34-:R-:W-:Y:S05]  /*6ce0*/  @!P0 BRA `(.L_x_161) ;  /* 0x0000000000288947 */ /* 0x018fea0003800000 */
[----:B------:R-:W3:Y:S02]  /*6cf0*/  LDC R6, c[0x0][0x64c] ;  /* 0x00019300ff067b82 */ /* 0x000ee40000000800 */
[----:B---3--:R-:W-:-:S05]  /*6d00*/  IADD3 R11, P0, R19, R6, RZ ;  /* 0x00000006130b7210 */ /* 0x008fca0007f1e0ff */
        /* <DEDUP_REMOVED lines=8> */
.L_x_161:
[----:B------:R-:W-:Y:S01]  /*6d90*/  ISETP.NE.AND P0, PT, R2, 0x1, PT ;  /* 0x000000010200780c */ /* 0x000fe20003f05270 */
[----:B--2---:R-:W-:Y:S01]  /*6da0*/  VIADD R9, R21, 0xffffffff ;  /* 0xffffffff15097836 */ /* 0x004fe20000000000 */
[----:B-1----:R-:W-:Y:S01]  /*6db0*/  SHF.R.U64 R7, R6, R25, R7 ;  /* 0x0000001906077219 */ /* 0x002fe20000001207 */
[----:B------:R-:W-:Y:S01]  /*6dc0*/  IMAD.MOV R20, RZ, RZ, -R20 ;  /* 0x000000ffff147224 */ /* 0x000fe200078e0a14 */
[----:B------:R-:W-:Y:S02]  /*6dd0*/  LOP3.LUT R6, R15, R30, RZ, 0xc0, !PT ;  /* 0x0000001e0f067212 */ /* 0x000fe400078ec0ff */
[----:B------:R-:W-:Y:S01]  /*6de0*/  LOP3.LUT R12, R12, R9, RZ, 0xc0, !PT ;  /* 0x000000090c0c7212 */ /* 0x000fe200078ec0ff */
[----:B------:R-:W-:Y:S02]  /*6df0*/  IMAD.MOV R8, RZ, RZ, -R7 ;  /* 0x000000ffff087224 */ /* 0x000fe400078e0a07 */
[----:B------:R-:W-:Y:S02]  /*6e00*/  IMAD R6, R24, R7, R6 ;  /* 0x0000000718067224 */ /* 0x000fe400078e0206 */
[----:B------:R-:W-:-:S02]  /*6e10*/  IMAD.MOV.U32 R9, RZ, RZ, 0x1 ;  /* 0x00000001ff097424 */ /* 0x000fc400078e00ff */
[----:B------:R-:W-:Y:S02]  /*6e20*/  @P0 IMAD R23, R22, R20, R5 ;  /* 0x0000001416170224 */ /* 0x000fe400078e0205 */
[----:B0-----:R-:W-:Y:S02]  /*6e30*/  IMAD R5, R8, R28, R19 ;  /* 0x0000001c08057224 */ /* 0x001fe400078e0213 */
[----:B------:R-:W-:Y:S02]  /*6e40*/  IMAD R19, R6, R29, R23 ;  /* 0x0000001d06137224 */ /* 0x000fe400078e0217 */
[----:B------:R-:W-:Y:S02]  /*6e50*/  IMAD R6, R5, R21, R12 ;  /* 0x0000001505067224 */ /* 0x000fe400078e020c */
[----:B------:R-:W-:-:S03]  /*6e60*/  IMAD.MOV.U32 R8, RZ, RZ, R14 ;  /* 0x000000ffff087224 */ /* 0x000fc600078e000e */
[----:B------:R-:W-:Y:S02]  /*6e70*/  SEL R20, R6, R19, !P0 ;  /* 0x0000001306147207 */ /* 0x000fe40004000000 */
[----:B------:R-:W-:-:S07]  /*6e80*/  SEL R19, R19, R6, !P0 ;  /* 0x0000000613137207 */ /* 0x000fce0004000000 */
.L_x_159:
[----:B------:R-:W-:-:S08]  /*6e90*/  NOP ;  /* 0x0000000000007918 */ /* 0x000fd00000000000 */
[----:B------:R-:W0:-:S00]  /*6ea0*/  USETMAXREG.DEALLOC.CTAPOOL 0x28 ;  /* 0x00000028000079c8 */ /* 0x000e0000080e0500 */
[----:B0-----:R-:W-:-:S13]  /*6eb0*/  ISETP.NE.AND P0, PT, R0, RZ, PT ;  /* 0x000000ff0000720c */ /* 0x001fda0003f05270 */
[----:B------:R-:W-:Y:S05]  /*6ec0*/  @P0 EXIT ;  /* 0x000000000000094d */ /* 0x000fea0003800000 */
[----:B------:R-:W-:Y:S01]  /*6ed0*/  LOP3.LUT P0, RZ, R9, 0xff, RZ, 0xc0, !PT ;  /* 0x000000ff09ff7812 */ /* 0x000fe2000780c0ff */
[----:B------:R-:W-:Y:S02]  /*6ee0*/  IMAD.MOV.U32 R0, RZ, RZ, 0x1 ;  /* 0x00000001ff007424 */ /* 0x000fe400078e00ff */
[----:B------:R-:W-:-:S10]  /*6ef0*/  IMAD.MOV.U32 R12, RZ, RZ, RZ ;  /* 0x000000ffff0c7224 */ /* 0x000fd400078e00ff */
[----:B------:R-:W-:Y:S05]  /*6f00*/  @!P0 BRA `(.L_x_162) ;  /* 0x0000000c003c8947 */ /* 0x000fea0003800000 */
[----:B------:R-:W0:Y:S01]  /*6f10*/  LDC R0, c[0x0][0x28c] ;  /* 0x0000a300ff007b82 */ /* 0x000e220000000800 */
[----:B------:R-:W-:Y:S01]  /*6f20*/  LOP3.LUT P0, RZ, R3, 0x1f, RZ, 0xc0, !PT ;  /* 0x0000001f03ff7812 */ /* 0x000fe2000780c0ff */
[----:B------:R-:W-:Y:S01]  /*6f30*/  ULDC UR5, c[0x0][0x658] ;  /* 0x0001960000057ab9 */ /* 0x000fe20000000800 */
[----:B------:R-:W-:Y:S01]  /*6f40*/  UMOV UR6, 0xffffffff ;  /* 0xffffffff00067882 */ /* 0x000fe20000000000 */
[----:B------:R-:W-:Y:S01]  /*6f50*/  BSSY B0, `(.L_x_162) ;  /* 0x00000ca000007945 */ /* 0x000fe20003800000 */
[----:B------:R-:W-:Y:S01]  /*6f60*/  USHF.L.U32 UR6, UR6, UR5, URZ ;  /* 0x0000000506067299 */ /* 0x000fe2000800063f */
[C---:B------:R-:W-:Y:S01]  /*6f70*/  ISETP.NE.AND P2, PT, R4.reuse, RZ, PT ;  /* 0x000000ff0400720c */ /* 0x040fe20003f45270 */
[----:B------:R-:W-:Y:S01]  /*6f80*/  UMOV UR7, 0x1 ;  /* 0x0000000100077882 */ /* 0x000fe20000000000 */
[----:B------:R-:W-:Y:S01]  /*6f90*/  ISETP.NE.OR P0, PT, R4, RZ, !P0 ;  /* 0x000000ff0400720c */ /* 0x000fe20004705670 */
[----:B------:R-:W-:Y:S01]  /*6fa0*/  IMAD.MOV.U32 R13, RZ, RZ, 0x1 ;  /* 0x00000001ff0d7424 */ /* 0x000fe200078e00ff */
[----:B------:R-:W-:Y:S01]  /*6fb0*/  LOP3.LUT R11, R18, 0x2, RZ, 0xfc, !PT ;  /* 0x00000002120b7812 */ /* 0x000fe200078efcff */
[----:B------:R-:W-:Y:S01]  /*6fc0*/  IMAD.MOV.U32 R12, RZ, RZ, RZ ;  /* 0x000000ffff0c7224 */ /* 0x000fe200078e00ff */
[----:B------:R-:W-:Y:S01]  /*6fd0*/  ULDC UR4, c[0x0][0x600] ;  /* 0x0001800000047ab9 */ /* 0x000fe20000000800 */
[----:B------:R-:W-:-:S02]  /*6fe0*/  USHF.L.U32 UR13, UR7, UR5, URZ ;  /* 0x00000005070d7299 */ /* 0x000fc4000800063f */
[----:B------:R-:W-:Y:S02]  /*6ff0*/  UIADD3 UR4, UR4, -0x1, URZ ;  /* 0xffffffff04047890 */ /* 0x000fe4000fffe03f */
[----:B------:R-:W-:Y:S01]  /*7000*/  ULOP3.LUT UR5, URZ, UR6, URZ, 0x33, !UPT ;  /* 0x000000063f057292 */ /* 0x000fe2000f8e333f */
[----:B------:R-:W-:Y:S01]  /*7010*/  ULDC.64 UR22, c[0x0][0x198] ;  /* 0x0000660000167ab9 */ /* 0x000fe20000000a00 */
[----:B0-----:R-:W-:-:S05]  /*7020*/  VIADD R0, R0, 0x3f ;  /* 0x0000003f00007836 */ /* 0x001fca0000000000 */
[----:B------:R-:W-:-:S04]  /*7030*/  SHF.R.S32.HI R3, RZ, 0x1f, R0 ;  /* 0x0000001fff037819 */ /* 0x000fc80000011400 */
[----:B------:R-:W-:Y:S01]  /*7040*/  LEA.HI R3, R3, R0, RZ, 0x6 ;  /* 0x0000000003037211 */ /* 0x000fe200078f30ff */
[----:B------:R-:W-:-:S03]  /*7050*/  IMAD.MOV.U32 R0, RZ, RZ, 0x1 ;  /* 0x00000001ff007424 */ /* 0x000fc600078e00ff */
[----:B------:R-:W-:-:S05]  /*7060*/  SHF.R.S32.HI R3, RZ, 0x6, R3 ;  /* 0x00000006ff037819 */ /* 0x000fca0000011403 */
[----:B------:R-:W-:-:S07]  /*7070*/  VIADD R10, R3, 0x1 ;  /* 0x00000001030a7836 */ /* 0x000fce0000000000 */
.L_x_174:
[----:B------:R-:W-:-:S03]  /*7080*/  UMOV UR6, 0xffffffff ;  /* 0xffffffff00067882 */ /* 0x000fc60000000000 */
[----:B------:R-:W-:Y:S05]  /*7090*/  BRA.DIV UR6, `(.L_x_163) ;  /* 0x00000012060c7947 */ /* 0x000fea000b800000 */
[----:B------:R-:W-:-:S13]  /*70a0*/  ELECT P6, URZ, PT ;  /* 0x00000000003f782f */ /* 0x000fda00038c0000 */
.L_x_187:
[----:B------:R-:W0:Y:S01]  /*70b0*/  LDC R4, c[0x0][0x28c] ;  /* 0x0000a300ff047b82 */ /* 0x000e220000000800 */
[----:B------:R-:W-:Y:S01]  /*70c0*/  BSSY B1, `(.L_x_164) ;  /* 0x0000041000017945 */ /* 0x000fe20003800000 */
[----:B0-----:R-:W-:-:S13]  /*70d0*/  ISETP.LT.OR P6, PT, R4, 0x1, !P6 ;  /* 0x000000010400780c */ /* 0x001fda00077c1670 */
[----:B------:R-:W-:Y:S05]  /*70e0*/  @P6 BRA `(.L_x_165) ;  /* 0x0000000000f86947 */ /* 0x000fea0003800000 */
[----:B------:R-:W-:Y:S02]  /*70f0*/  IMAD.SHL.U32 R19, R19, 0x80, RZ ;  /* 0x0000008013137824 */ /* 0x000fe400078e00ff */
[----:B------:R-:W-:Y:S02]  /*7100*/  IMAD.SHL.U32 R20, R20, 0x80, RZ ;  /* 0x0000008014147824 */ /* 0x000fe400078e00ff */
[----:B------:R-:W-:Y:S02]  /*7110*/  IMAD.MOV.U32 R21, RZ, RZ, RZ ;  /* 0x000000ffff157224 */ /* 0x000fe400078e00ff */
[----:B------:R-:W-:Y:S02]  /*7120*/  IMAD.MOV.U32 R4, RZ, RZ, R10 ;  /* 0x000000ffff047224 */ /* 0x000fe400078e000a */
[----:B------:R-:W-:Y:S02]  /*7130*/  IMAD.MOV.U32 R5, RZ, RZ, R0 ;  /* 0x000000ffff057224 */ /* 0x000fe400078e0000 */
[----:B------:R-:W-:-:S07]  /*7140*/  IMAD.MOV.U32 R6, RZ, RZ, R12 ;  /* 0x000000ffff067224 */ /* 0x000fce00078e000c */
.L_x_169:
[----:B------:R-:W0:Y:S01]  /*7150*/  S2R R14, SR_CgaCtaId ;  /* 0x00000000000e7919 */ /* 0x000e220000008800 */
[----:B------:R-:W-:Y:S01]  /*7160*/  MOV R7, 0x400 ;  /* 0x0000040000077802 */ /* 0x000fe20000000f00 */
[----:B------:R-:W1:Y:S03]  /*7170*/  @!P2 LDC R9, c[0x0][0x500] ;  /* 0x00014000ff09ab82 */ /* 0x000e660000000800 */
[----:B0-----:R-:W-:Y:S02]  /*7180*/  LEA R15, R14, R7, 0x18 ;  /* 0x000000070e0f7211 */ /* 0x001fe400078ec0ff */
[----:B------:R-:W-:-:S03]  /*7190*/  SHF.L.U32 R7, R5, 0x1f, RZ ;  /* 0x0000001f05077819 */ /* 0x000fc600000006ff */
[----:B------:R-:W-:-:S04]  /*71a0*/  IMAD R14, R6, 0x8, R15 ;  /* 0x00000008060e7824 */ /* 0x000fc800078e020f */
[----:B------:R-:W0:Y:S02]  /*71b0*/  SYNCS.PHASECHK.TRANS64.TRYWAIT P1, [R14+URZ+0x30], R7 ;  /* 0x000030070e0075a7 */ /* 0x000e24000802017f */
[----:B01----:R-:W-:Y:S05]  /*71c0*/  @!P1 BRA `(.L_x_166) ;  /* 0x0000000c00e09947 */ /* 0x003fea0003800000 */
.L_x_188:
[----:B0-----:R-:W-:Y:S01]  /*71d0*/  PRMT R7, R11, 0x9910, RZ ;  /* 0x000099100b077816 */ /* 0x001fe200000000ff */
[----:B------:R0:W-:Y:S03]  /*71e0*/  @!P2 SYNCS.ARRIVE.TRANS64 RZ, [R14+URZ], R9 ;  /* 0x000000090effa9a7 */ /* 0x0001e6000800003f */
[----:B------:R-:W-:-:S13]  /*71f0*/  ISETP.NE.AND P1, PT, R7, 0x2, PT ;  /* 0x000000020700780c */ /* 0x000fda0003f25270 */
[----:B0-----:R-:W-:Y:S05]  /*7200*/  @P1 BRA `(.L_x_167) ;  /* 0x0000000000041947 */ /* 0x001fea0003800000 */
[----:B------:R-:W-:Y:S01]  /*7210*/  BPT.TRAP 0x1 ;  /* 0x000000040000795c */ /* 0x000fe20000300000 */
.L_x_167:
[----:B------:R-:W-:Y:S05]  /*7220*/  @P0 BRA `(.L_x_168) ;  /* 0x0000000000040947 */ /* 0x000fea0003800000 */
[----:B------:R-:W-:Y:S01]  /*7230*/  BPT.TRAP 0x1 ;  /* 0x000000040000795c */ /* 0x000fe20000300000 */
.L_x_168:
[----:B------:R-:W-:Y:S01]  /*7240*/  IMAD R15, R6, 0x8000, R15 ;  /* 0x00008000060f7824 */ /* 0x000fe200078e020f */
[----:B------:R-:W-:Y:S01]  /*7250*/  R2UR UR34, R21 ;  /* 0x00000000152272ca */ /* 0x000fe200000e0000 */
[----:B------:R-:W-:Y:S01]  /*7260*/  VIADD R4, R4, 0xffffffff ;  /* 0xffffffff04047836 */ /* 0x000fe20000000000 */
[----:B------:R-:W-:Y:S01]  /*7270*/  R2UR UR33, R14 ;  /* 0x000000000e2172ca */ /* 0x000fe200000e0000 */
[----:B------:R-:W-:Y:S01]  /*7280*/  UIADD3 UR6, UP0, UR22, 0xf0, URZ ;  /* 0x000000f016067890 */ /* 0x000fe2000ff1e03f */
[----:B------:R-:W-:Y:S01]  /*7290*/  R2UR UR8, R15 ;  /* 0x000000000f0872ca */ /* 0x000fe200000e0000 */
[----:B------:R-:W-:Y:S01]  /*72a0*/  UIADD3 UR30, UP1, UR22, 0x1f0, URZ ;  /* 0x000001f0161e7890 */ /* 0x000fe2000ff3e03f */
[----:B------:R-:W-:Y:S01]  /*72b0*/  R2UR UR35, R19 ;  /* 0x00000000132372ca */ /* 0x000fe200000e0000 */
[----:B------:R-:W-:Y:S01]  /*72c0*/  UIADD3.X UR7, URZ, UR23, URZ, UP0, !UPT ;  /* 0x000000173f077290 */ /* 0x000fe200087fe43f */
[----:B------:R-:W-:Y:S01]  /*72d0*/  R2UR UR36, R8 ;  /* 0x00000000082472ca */ /* 0x000fe200000e0000 */
[----:B------:R-:W-:Y:S01]  /*72e0*/  UIADD3.X UR31, URZ, UR23, URZ, UP1, !UPT ;  /* 0x000000173f1f7290 */ /* 0x000fe20008ffe43f */
[----:B------:R-:W-:Y:S01]  /*72f0*/  R2UR UR19, R20 ;  /* 0x00000000141372ca */ /* 0x000fe200000e0000 */
[----:B------:R-:W-:Y:S01]  /*7300*/  VIADD R6, R6, 0x1 ;  /* 0x0000000106067836 */ /* 0x000fe20000000000 */
[----:B------:R-:W-:Y:S01]  /*7310*/  ISETP.GT.AND P3, PT, R4, 0x1, PT ;  /* 0x000000010400780c */ /* 0x000fe20003f64270 */
[----:B------:R-:W-:Y:S01]  /*7320*/  UIADD3 UR26, UR34, 0x20, URZ ;  /* 0x00000020221a7890 */ /* 0x000fe2000fffe03f */
[----:B------:R-:W-:Y:S01]  /*7330*/  VIADD R21, R21, 0x40 ;  /* 0x0000004015157836 */ /* 0x000fe20000000000 */
[----:B------:R-:W-:Y:S01]  /*7340*/  UMOV UR14, 0x0 ;  /* 0x00000000000e7882 */ /* 0x000fe20000000000 */
[----:B------:R-:W-:Y:S01]  /*7350*/  UMOV UR15, 0x10000000 ;  /* 0x10000000000f7882 */ /* 0x000fe20000000000 */
[----:B------:R-:W-:Y:S01]  /*7360*/  UIADD3 UR32, UR8, 0x180, URZ ;  /* 0x0000018008207890 */ /* 0x000fe2000fffe03f */
[----:B------:R-:W-:Y:S01]  /*7370*/  ISETP.NE.AND P1, PT, R6, 0x6, PT ;  /* 0x000000060600780c */ /* 0x000fe20003f25270 */
[----:B------:R-:W-:-:S02]  /*7380*/  UIADD3 UR24, UR8, 0x4180, URZ ;  /* 0x0000418008187890 */ /* 0x000fc4000fffe03f */
[----:B------:R-:W-:Y:S01]  /*7390*/  UIADD3 UR16, UR8, 0x30180, URZ ;  /* 0x0003018008107890 */ /* 0x000fe2000fffe03f */
[----:B------:R-:W-:Y:S01]  /*73a0*/  SEL R14, RZ, 0x1, P1 ;  /* 0x00000001ff0e7807 */ /* 0x000fe20000800000 */
[----:B------:R-:W-:Y:S01]  /*73b0*/  UIADD3 UR8, UR8, 0x34180, URZ ;  /* 0x0003418008087890 */ /* 0x000fe2000fffe03f */
[----:B------:R-:W-:Y:S01]  /*73c0*/  SEL R6, R6, RZ, P1 ;  /* 0x000000ff06067207 */ /* 0x000fe20000800000 */
[----:B------:R-:W-:Y:S01]  /*73d0*/  UMOV UR25, UR33 ;  /* 0x0000002100197c82 */ /* 0x000fe20008000000 */
[----:B------:R-:W-:Y:S01]  /*73e0*/  UMOV UR27, UR35 ;  /* 0x00000023001b7c82 */ /* 0x000fe20008000000 */
[----:B------:R-:W-:Y:S01]  /*73f0*/  UMOV UR28, UR36 ;  /* 0x00000024001c7c82 */ /* 0x000fe20008000000 */
[----:B------:R-:W-:Y:S01]  /*7400*/  UMOV UR17, UR33 ;  /* 0x0000002100117c82 */ /* 0x000fe20008000000 */
[----:B------:R-:W-:Y:S01]  /*7410*/  UMOV UR18, UR34 ;  /* 0x0000002200127c82 */ /* 0x000fe20008000000 */
[----:B------:R-:W-:Y:S01]  /*7420*/  UMOV UR20, UR36 ;  /* 0x0000002400147c82 */ /* 0x000fe20008000000 */
[----:B------:R0:W-:Y:S01]  /*7430*/  UTMALDG.3D [UR32], [UR6], desc[UR14] ;  /* 0x00000e20060075b4 */ /* 0x0001e20008011000 */
[----:B------:R-:W-:Y:S01]  /*7440*/  UMOV UR9, UR33 ;  /* 0x0000002100097c82 */ /* 0x000fe20008000000 */
[----:B------:R-:W-:Y:S01]  /*7450*/  UMOV UR11, UR19 ;  /* 0x00000013000b7c82 */ /* 0x000fe20008000000 */
[----:B------:R-:W-:Y:S01]  /*7460*/  UMOV UR12, UR36 ;  /* 0x00000024000c7c82 */ /* 0x000fe20008000000 */
[----:B------:R-:W-:Y:S01]  /*7470*/  UMOV UR10, UR26 ;  /* 0x0000001a000a7c82 */ /* 0x000fe20008000000 */
[----:B------:R-:W-:Y:S01]  /*7480*/  LOP3.LUT R5, R5, R14, RZ, 0x3c, !PT ;  /* 0x0000000e05057212 */ /* 0x000fe200078e3cff */
[----:B------:R0:W-:Y:S01]  /*7490*/  UTMALDG.3D [UR24], [UR6], desc[UR14] ;  /* 0x00000e18060075b4 */ /* 0x0001e20008011000 */
[----:B------:R0:W-:Y:S01]  /*74a0*/  UTMALDG.3D [UR16], [UR30], desc[UR14] ;  /* 0x00000e101e0075b4 */ /* 0x0001e20008011000 */
[----:B------:R0:W-:Y:S02]  /*74b0*/  UTMALDG.3D [UR8], [UR30], desc[UR14] ;  /* 0x00000e081e0075b4 */ /* 0x0001e40008011000 */
[----:B0-----:R-:W-:Y:S05]  /*74c0*/  @P3 BRA `(.L_x_169) ;  /* 0xfffffffc00203947 */ /* 0x001fea000383ffff */
.L_x_165:
[----:B------:R-:W-:Y:S05]  /*74d0*/  BSYNC B1 ;  /* 0x0000000000017941 */ /* 0x000fea0003800000 */
.L_x_164:
[----:B------:R-:W-:Y:S01]  /*74e0*/  LOP3.LUT P3, RZ, R13, 0xff, RZ, 0xc0, !PT ;  /* 0x000000ff0dff7812 */ /* 0x000fe2000786c0ff */
[----:B------:R-:W-:Y:S01]  /*74f0*/  IMAD.IADD R12, R3, 0x1, R12 ;  /* 0x00000001030c7824 */ /* 0x000fe200078e020c */
[----:B------:R-:W-:Y:S01]  /*7500*/  IADD3 R16, P4, R16, UR38, RZ ;  /* 0x0000002610107c10 */ /* 0x000fe2000ff9e0ff */
[----:B------:R-:W-:Y:S01]  /*7510*/  ULDC.64 UR6, c[0x0][0x650] ;  /* 0x0001940000067ab9 */ /* 0x000fe20000000a00 */
[----:B------:R-:W-:Y:S01]  /*7520*/  BSSY B1, `(.L_x_170) ;  /* 0x000006a000017945 */ /* 0x000fe20003800000 */
[----:B------:R-:W-:Y:S01]  /*7530*/  IMAD.MOV.U32 R19, RZ, RZ, -0x1 ;  /* 0xffffffffff137424 */ /* 0x000fe200078e00ff */
[----:B------:R-:W-:Y:S01]  /*7540*/  ISETP.GT.U32.AND P1, PT, R12, 0x5, PT ;  /* 0x000000050c00780c */ /* 0x000fe20003f24070 */
[----:B------:R-:W-:Y:S01]  /*7550*/  IMAD.MOV.U32 R20, RZ, RZ, -0x1 ;  /* 0xffffffffff147424 */ /* 0x000fe200078e00ff */
[----:B------:R-:W-:Y:S01]  /*7560*/  IADD3.X R17, R17, UR41, RZ, P4, !PT ;  /* 0x0000002911117c10 */ /* 0x000fe2000a7fe4ff */
[----:B------:R-:W-:Y:S01]  /*7570*/  IMAD.MOV.U32 R8, RZ, RZ, -0x1 ;  /* 0xffffffffff087424 */ /* 0x000fe200078e00ff */
[----:B------:R-:W-:-:S02]  /*7580*/  ISETP.LT.U32.AND P1, PT, R3, 0x6, P1 ;  /* 0x000000060300780c */ /* 0x000fc40000f21070 */
[----:B------:R-:W-:Y:S01]  /*7590*/  PRMT R13, RZ, 0x7610, R13 ;  /* 0x00007610ff0d7816 */ /* 0x000fe2000000000d */
[----:B------:R-:W0:Y:S01]  /*75a0*/  @P3 S2R R5, SR_CgaCtaId ;  /* 0x0000000000053919 */ /* 0x000e220000008800 */
[----:B------:R-:W-:-:S04]  /*75b0*/  @P3 MOV R4, 0x400 ;  /* 0x0000040000043802 */ /* 0x000fc80000000f00 */
[----:B0-----:R-:W-:Y:S01]  /*75c0*/  @P3 LEA R6, R5, R4, 0x18 ;  /* 0x0000000405063211 */ /* 0x001fe200078ec0ff */
[----:B------:R-:W-:-:S03]  /*75d0*/  IMAD.WIDE.U32 R4, R12, -0x55555555, RZ ;  /* 0xaaaaaaab0c047825 */ /* 0x000fc600078e00ff */
[----:B------:R0:W-:Y:S01]  /*75e0*/  @P3 SYNCS.ARRIVE.TRANS64.A1T0 RZ, [R6+URZ+0x78], RZ ;  /* 0x000078ff06ff39a7 */ /* 0x0001e2000810003f */
[----:B------:R-:W-:Y:S02]  /*75f0*/  ISETP.GE.U32.AND P3, PT, R3, 0x6, PT ;  /* 0x000000060300780c */ /* 0x000fe40003f66070 */
[----:B------:R-:W-:Y:S02]  /*7600*/  SHF.R.U32.HI R7, RZ, 0x2, R5 ;  /* 0x00000002ff077819 */ /* 0x000fe40000011605 */
[----:B------:R-:W-:Y:S02]  /*7610*/  SEL R5, RZ, 0x1, !P1 ;  /* 0x00000001ff057807 */ /* 0x000fe40004800000 */
[----:B------:R-:W-:Y:S01]  /*7620*/  ISETP.GE.U32.AND P1, PT, R16, UR6, PT ;  /* 0x0000000610007c0c */ /* 0x000fe2000bf26070 */
[----:B------:R-:W-:Y:S01]  /*7630*/  IMAD R12, R7, -0x6, R12 ;  /* 0xfffffffa070c7824 */ /* 0x000fe200078e020c */
[----:B------:R-:W-:Y:S02]  /*7640*/  LOP3.LUT R0, R0, R5, RZ, 0x3c, !PT ;  /* 0x0000000500007212 */ /* 0x000fe400078e3cff */
[----:B------:R-:W-:-:S02]  /*7650*/  ISETP.GE.U32.AND.EX P1, PT, R17, UR7, PT, P1 ;  /* 0x0000000711007c0c */ /* 0x000fc4000bf26110 */
[----:B------:R-:W-:Y:S02]  /*7660*/  PRMT R4, RZ, 0x7610, R4 ;  /* 0x00007610ff047816 */ /* 0x000fe40000000004 */
[----:B------:R-:W-:-:S09]  /*7670*/  @P3 LOP3.LUT R0, R0, 0x1, R7, 0x78, !PT ;  /* 0x0000000100003812 */ /* 0x000fd200078e7807 */
[----:B0-----:R-:W-:Y:S05]  /*7680*/  @P1 BRA `(.L_x_171) ;  /* 0x00000004004c1947 */ /* 0x001fea0003800000 */
[----:B------:R-:W-:Y:S01]  /*7690*/  ULDC.64 UR6, c[0x0][0x628] ;  /* 0x00018a0000067ab9 */ /* 0x000fe20000000a00 */
[----:B------:R-:W0:Y:S01]  /*76a0*/  S2R R15, SR_CTAID.X ;  /* 0x00000000000f7919 */ /* 0x000e220000002500 */
[----:B------:R-:W-:Y:S01]  /*76b0*/  ISETP.NE.U32.AND P1, PT, RZ, UR6, PT ;  /* 0x00000006ff007c0c */ /* 0x000fe2000bf25070 */
[----:B------:R-:W-:Y:S01]  /*76c0*/  ULDC UR9, c[0x0][0x630] ;  /* 0x00018c0000097ab9 */ /* 0x000fe20000000800 */
[----:B------:R-:W-:Y:S01]  /*76d0*/  IMAD.MOV.U32 R4, RZ, RZ, R16 ;  /* 0x000000ffff047224 */ /* 0x000fe200078e0010 */
[----:B------:R-:W1:Y:S01]  /*76e0*/  S2R R14, SR_CTAID.Y ;  /* 0x00000000000e7919 */ /* 0x000e620000002600 */
[----:B------:R-:W-:Y:S01]  /*76f0*/  ISETP.NE.AND.EX P1, PT, RZ, UR7, PT, P1 ;  /* 0x00000007ff007c0c */ /* 0x000fe2000bf25310 */
[----:B------:R-:W-:-:S12]  /*7700*/  IMAD.MOV.U32 R5, RZ, RZ, R17 ;  /* 0x000000ffff057224 */ /* 0x000fd800078e0011 */
[----:B------:R-:W-:Y:S05]  /*7710*/  @!P1 BRA `(.L_x_172) ;  /* 0x0000000000289947 */ /* 0x000fea0003800000 */
[----:B------:R-:W-:Y:S02]  /*7720*/  ULDC UR8, c[0x0][0x634] ;  /* 0x00018d0000087ab9 */ /* 0x000fe40000000800 */
[----:B------:R-:W-:-:S05]  /*7730*/  IADD3 R9, P1, R16, UR8, RZ ;  /* 0x0000000810097c10 */ /* 0x000fca000ff3e0ff */
[----:B------:R-:W-:-:S04]  /*7740*/  IMAD.X R19, RZ, RZ, R17, P1 ;  /* 0x000000ffff137224 */ /* 0x000fc800008e0611 */
[----:B------:R-:W-:-:S04]  /*7750*/  IMAD.WIDE.U32 R6, R19, UR6, RZ ;  /* 0x0000000613067c25 */ /* 0x000fc8000f8e00ff */
[----:B------:R-:W-:-:S04]  /*7760*/  IMAD.WIDE.U32 R6, P1, R9, UR7, R6 ;  /* 0x0000000709067c25 */ /* 0x000fc8000f820006 */
[----:B------:R-:W-:-:S04]  /*7770*/  IMAD.WIDE.U32 R8, R9, UR6, RZ ;  /* 0x0000000609087c25 */ /* 0x000fc8000f8e00ff */
[----:B------:R-:W-:Y:S01]  /*7780*/  IMAD.X R5, RZ, RZ, RZ, P1 ;  /* 0x000000ffff057224 */ /* 0x000fe200008e06ff */
[----:B------:R-:W-:Y:S01]  /*7790*/  IADD3 RZ, P1, R9, R6, RZ ;  /* 0x0000000609ff7210 */ /* 0x000fe20007f3e0ff */
[----:B------:R-:W-:-:S04]  /*77a0*/  IMAD.MOV.U32 R4, RZ, RZ, R7 ;  /* 0x000000ffff047224 */ /* 0x000fc800078e0007 */
[----:B------:R-:W-:-:S08]  /*77b0*/  IMAD.WIDE.U32.X R4, R19, UR7, R4, P1 ;  /* 0x0000000713047c25 */ /* 0x000fd000088e0404 */
.L_x_172:
[--C-:B------:R-:W-:Y:S01]  /*77c0*/  SHF.R.U64 R8, R4, UR9, R5.reuse ;  /* 0x0000000904087c19 */ /* 0x100fe20008001205 */
[----:B------:R-:W-:Y:S01]  /*77d0*/  ULDC.64 UR6, c[0x0][0x620] ;  /* 0x0001880000067ab9 */ /* 0x000fe20000000a00 */
[----:B------:R-:W-:Y:S01]  /*77e0*/  SHF.R.U32.HI R4, RZ, UR9, R5 ;  /* 0x00000009ff047c19 */ /* 0x000fe20008011605 */
[----:B------:R-:W2:Y:S01]  /*77f0*/  LDC R24, c[0x0][0x144] ;  /* 0x00005100ff187b82 */ /* 0x000ea20000000800 */
[----:B------:R-:W-:Y:S01]  /*7800*/  IADD3 R7, P1, RZ, -R8, RZ ;  /* 0x80000008ff077210 */ /* 0x000fe20007f3e0ff */
[----:B------:R-:W-:Y:S01]  /*7810*/  ULDC.64 UR10, c[0x0][0x640] ;  /* 0x00019000000a7ab9 */ /* 0x000fe20000000a00 */
[----:B0-----:R-:W-:Y:S01]  /*7820*/  I2FP.F32.U32 R9, R15 ;  /* 0x0000000f00097245 */ /* 0x001fe20000201000 */
[----:B------:R-:W-:Y:S02]  /*7830*/  ULDC UR8, c[0x0][0x608] ;  /* 0x0001820000087ab9 */ /* 0x000fe40000000800 */
[----:B------:R-:W-:Y:S01]  /*7840*/  IMAD.X R4, RZ, RZ, ~R4, P1 ;  /* 0x000000ffff047224 */ /* 0x000fe200008e0e04 */
[----:B------:R-:W-:Y:S01]  /*7850*/  ISETP.NE.U32.AND P1, PT, RZ, UR10, PT ;  /* 0x0000000aff007c0c */ /* 0x000fe2000bf25070 */
[----:B------:R-:W0:Y:S02]  /*7860*/  LDC R21, c[0x0][0x148] ;  /* 0x00005200ff157b82 */ /* 0x000e240000000800 */
[----:B------:R-:W-:Y:S01]  /*7870*/  IMAD R6, R4, UR6, RZ ;  /* 0x0000000604067c24 */ /* 0x000fe2000f8e02ff */
[----:B------:R-:W-:Y:S01]  /*7880*/  ISETP.NE.AND.EX P1, PT, RZ, UR11, PT, P1 ;  /* 0x0000000bff007c0c */ /* 0x000fe2000bf25310 */
[----:B------:R-:W-:Y:S01]  /*7890*/  IMAD.WIDE.U32 R4, R7, UR6, R16 ;  /* 0x0000000607047c25 */ /* 0x000fe2000f8e0010 */
[----:B------:R-:W-:-:S03]  /*78a0*/  ULDC UR6, c[0x0][0x150] ;  /* 0x0000540000067ab9 */ /* 0x000fc60000000800 */
[----:B------:R-:W-:Y:S02]  /*78b0*/  IMAD R7, R7, UR7, R6 ;  /* 0x0000000707077c24 */ /* 0x000fe4000f8e0206 */
[----:B------:R-:W-:Y:S01]  /*78c0*/  FMUL R6, R9, UR6 ;  /* 0x0000000609067c20 */ /* 0x000fe20008400000 */
[----:B------:R-:W-:Y:S01]  /*78d0*/  ULDC UR6, c[0x0][0x618] ;  /* 0x0001860000067ab9 */ /* 0x000fe20000000800 */
[----:B------:R-:W-:Y:S01]  /*78e0*/  ULDC UR7, c[0x0][0x154] ;  /* 0x0000550000077ab9 */ /* 0x000fe20000000800 */
[----:B------:R-:W-:-:S03]  /*78f0*/  IMAD.IADD R5, R5, 0x1, R7 ;  /* 0x0000000105057824 */ /* 0x000fc600078e0207 */
[----:B------:R-:W3:Y:S02]  /*7900*/  F2I.U32.TRUNC.NTZ R6, R6 ;  /* 0x0000000600067305 */ /* 0x000ee4000020f000 */
[----:B------:R-:W-:Y:S02]  /*7910*/  SHF.R.U64 R9, R4, UR6, R5 ;  /* 0x0000000604097c19 */ /* 0x000fe40008001205 */
[----:B-1----:R-:W-:-:S05]  /*7920*/  I2FP.F32.U32 R4, R14 ;  /* 0x0000000e00047245 */ /* 0x002fca0000201000 */
[----:B------:R-:W-:Y:S01]  /*7930*/  FMUL R22, R4, UR7 ;  /* 0x0000000704167c20 */ /* 0x000fe20008400000 */
[----:B------:R-:W-:Y:S01]  /*7940*/  SHF.R.U32.HI R4, RZ, UR6, R5 ;  /* 0x00000006ff047c19 */ /* 0x000fe20008011605 */
[----:B------:R-:W-:-:S03]  /*7950*/  ULDC UR6, c[0x0][0x658] ;  /* 0x0001960000067ab9 */ /* 0x000fc60000000800 */
[--C-:B------:R-:W-:Y:S01]  /*7960*/  SHF.R.U64 R20, R9, UR8, R4.reuse ;  /* 0x0000000809147c19 */ /* 0x100fe20008001204 */
[----:B------:R-:W1:Y:S01]  /*7970*/  F2I.U32.TRUNC.NTZ R22, R22 ;  /* 0x0000001600167305 */ /* 0x000e62000020f000 */
[----:B------:R-:W-:Y:S01]  /*7980*/  SHF.R.U32.HI R5, RZ, UR8, R4 ;  /* 0x00000008ff057c19 */ /* 0x000fe20008011604 */
[----:B---3--:R-:W-:-:S03]  /*7990*/  IMAD.MOV R6, RZ, RZ, -R6 ;  /* 0x000000ffff067224 */ /* 0x008fc600078e0a06 */
[----:B------:R-:W-:Y:S01]  /*79a0*/  SHF.R.U64 R19, R20, UR6, R5 ;  /* 0x0000000614137c19 */ /* 0x000fe20008001205 */
[----:B--2---:R-:W-:Y:S01]  /*79b0*/  IMAD R15, R24, R6, R15 ;  /* 0x00000006180f7224 */ /* 0x004fe200078e020f */
[----:B------:R-:W-:-:S03]  /*79c0*/  SHF.R.U32.HI R23, RZ, UR6, R5 ;  /* 0x00000006ff177c19 */ /* 0x000fc60008011605 */
[----:B------:R-:W-:Y:S02]  /*79d0*/  IMAD.MOV.U32 R4, RZ, RZ, R19 ;  /* 0x000000ffff047224 */ /* 0x000fe400078e0013 */
[----:B------:R-:W-:Y:S01]  /*79e0*/  IMAD.MOV.U32 R5, RZ, RZ, R23 ;  /* 0x000000ffff057224 */ /* 0x000fe200078e0017 */
[----:B-1----:R-:W-:Y:S06]  /*79f0*/  @!P1 BRA `(.L_x_173) ;  /* 0x0000000000289947 */ /* 0x002fec0003800000 */
[----:B------:R-:W-:Y:S02]  /*7a00*/  ULDC UR6, c[0x0][0x64c] ;  /* 0x0001930000067ab9 */ /* 0x000fe40000000800 */
[----:B------:R-:W-:-:S05]  /*7a10*/  IADD3 R5, P1, R19, UR6, RZ ;  /* 0x0000000613057c10 */ /* 0x000fca000ff3e0ff */
[----:B------:R-:W-:-:S04]  /*7a20*/  IMAD.X R23, RZ, RZ, R23, P1 ;  /* 0x000000ffff177224 */ /* 0x000fc800008e0617 */
[----:B------:R-:W-:-:S04]  /*7a30*/  IMAD.WIDE.U32 R6, R23, UR10, RZ ;  /* 0x0000000a17067c25 */ /* 0x000fc8000f8e00ff */
[----:B------:R-:W-:-:S04]  /*7a40*/  IMAD.WIDE.U32 R6, P1, R5, UR11, R6 ;  /* 0x0000000b05067c25 */ /* 0x000fc8000f820006 */
[----:B------:R-:W-:-:S04]  /*7a50*/  IMAD.WIDE.U32 R4, R5, UR10, RZ ;  /* 0x0000000a05047c25 */ /* 0x000fc8000f8e00ff */
[----:B------:R-:W-:Y:S01]  /*7a60*/  IMAD.MOV.U32 R4, RZ, RZ, R7 ;  /* 0x000000ffff047224 */ /* 0x000fe200078e0007 */
[----:B------:R-:W-:Y:S01]  /*7a70*/  IADD3 RZ, P3, R5, R6, RZ ;  /* 0x0000000605ff7210 */ /* 0x000fe20007f7e0ff */
[----:B------:R-:W-:-:S04]  /*7a80*/  IMAD.X R5, RZ, RZ, RZ, P1 ;  /* 0x000000ffff057224 */ /* 0x000fc800008e06ff */
[----:B------:R-:W-:-:S08]  /*7a90*/  IMAD.WIDE.U32.X R4, R23, UR11, R4, P3 ;  /* 0x0000000b17047c25 */ /* 0x000fd000098e0404 */
.L_x_173:
[----:B------:R-:W-:Y:S01]  /*7aa0*/  ISETP.NE.AND P1, PT, R2, 0x1, PT ;  /* 0x000000010200780c */ /* 0x000fe20003f25270 */
[----:B------:R-:W-:Y:S01]  /*7ab0*/  ULDC UR6, c[0x0][0x648] ;  /* 0x0001920000067ab9 */ /* 0x000fe20000000800 */
[----:B------:R-:W-:Y:S01]  /*7ac0*/  LOP3.LUT R20, R20, UR5, RZ, 0xc0, !PT ;  /* 0x0000000514147c12 */ /* 0x000fe2000f8ec0ff */
[----:B------:R-:W-:Y:S01]  /*7ad0*/  IMAD.MOV R22, RZ, RZ, -R22 ;  /* 0x000000ffff167224 */ /* 0x000fe200078e0a16 */
[----:B------:R-:W-:Y:S01]  /*7ae0*/  SHF.R.U64 R5, R4, UR6, R5 ;  /* 0x0000000604057c19 */ /* 0x000fe20008001205 */
[----:B------:R-:W-:Y:S01]  /*7af0*/  ULDC UR6, c[0x0][0x638] ;  /* 0x00018e0000067ab9 */ /* 0x000fe20000000800 */
[----:B------:R-:W-:Y:S01]  /*7b00*/  LOP3.LUT R6, R9, UR4, RZ, 0xc0, !PT ;  /* 0x0000000409067c12 */ /* 0x000fe2000f8ec0ff */
[----:B------:R-:W-:Y:S02]  /*7b10*/  ULDC UR7, c[0x0][0x610] ;  /* 0x0001840000077ab9 */ /* 0x000fe40000000800 */
[----:B------:R-:W-:Y:S02]  /*7b20*/  IMAD.MOV R4, RZ, RZ, -R5 ;  /* 0x000000ffff047224 */ /* 0x000fe400078e0a05 */
[----:B------:R-:W-:-:S02]  /*7b30*/  IMAD R20, R5, UR13, R20 ;  /* 0x0000000d05147c24 */ /* 0x000fc4000f8e0214 */
[----:B0-----:R-:W-:Y:S02]  /*7b40*/  @P1 IMAD R15, R21, R22, R14 ;  /* 0x00000016150f1224 */ /* 0x001fe400078e020e */
[----:B------:R-:W-:Y:S01]  /*7b50*/  IMAD R19, R4, UR6, R19 ;  /* 0x0000000604137c24 */ /* 0x000fe2000f8e0213 */
[----:B------:R-:W-:Y:S01]  /*7b60*/  ULDC UR6, c[0x0][0x600] ;  /* 0x0001800000067ab9 */ /* 0x000fe20000000800 */
[----:B------:R-:W-:Y:S02]  /*7b70*/  IMAD R15, R20, UR7, R15 ;  /* 0x00000007140f7c24 */ /* 0x000fe4000f8e020f */
[----:B------:R-:W-:Y:S02]  /*7b80*/  IMAD R6, R19, UR6, R6 ;  /* 0x0000000613067c24 */ /* 0x000fe4000f8e0206 */
[----:B------:R-:W-:-:S03]  /*7b90*/  IMAD.MOV.U32 R4, RZ, RZ, 0x1 ;  /* 0x00000001ff047424 */ /* 0x000fc600078e00ff */
[----:B------:R-:W-:Y:S02]  /*7ba0*/  SEL R20, R6, R15, !P1 ;  /* 0x0000000f06147207 */ /* 0x000fe40004800000 */
[----:B------:R-:W-:-:S07]  /*7bb0*/  SEL R19, R15, R6, !P1 ;  /* 0x000000060f137207 */ /* 0x000fce0004800000 */
.L_x_171:
[----:B------:R-:W-:Y:S05]  /*7bc0*/  BSYNC B1 ;  /* 0x0000000000017941 */ /* 0x000fea0003800000 */
.L_x_170:
[----:B------:R-:W-:-:S13]  /*7bd0*/  LOP3.LUT P1, RZ, R4, 0xff, RZ, 0xc0, !PT ;  /* 0x000000ff04ff7812 */ /* 0x000fda000782c0ff */
[----:B------:R-:W-:Y:S05]  /*7be0*/  @P1 BRA `(.L_x_174) ;  /* 0xfffffff400241947 */ /* 0x000fea000383ffff */
[----:B------:R-:W-:Y:S05]  /*7bf0*/  BSYNC B0 ;  /* 0x0000000000007941 */ /* 0x000fea0003800000 */
.L_x_162:
[----:B------:R-:W-:-:S03]  /*7c00*/  UMOV UR6, 0xffffffff ;  /* 0xffffffff00067882 */ /* 0x000fc60000000000 */
[----:B------:R-:W-:Y:S05]  /*7c10*/  BRA.DIV UR6, `(.L_x_175) ;  /* 0x0000000606607947 */ /* 0x000fea000b800000 */
[----:B------:R-:W-:-:S13]  /*7c20*/  ELECT P6, URZ, PT ;  /* 0x00000000003f782f */ /* 0x000fda00038c0000 */
.L_x_191:
[----:B------:R-:W-:Y:S04]  /*7c30*/  BSSY B0, `(.L_x_176) ;  /* 0x000003d000007945 */ /* 0x000fe80003800000 */
[----:B------:R-:W-:Y:S05]  /*7c40*/  @!P6 BRA `(.L_x_177) ;  /* 0x0000000000ece947 */ /* 0x000fea0003800000 */
[----:B------:R-:W-:-:S04]  /*7c50*/  LOP3.LUT R18, R18, 0x2, RZ, 0xfc, !PT ;  /* 0x0000000212127812 */ /* 0x000fc800078efcff */
[----:B------:R-:W-:-:S13]  /*7c60*/  ISETP.NE.AND P0, PT, R18, 0x3, PT ;  /* 0x000000031200780c */ /* 0x000fda0003f05270 */
[----:B------:R-:W-:Y:S05]  /*7c70*/  @!P0 BRA `(.L_x_178) ;  /* 0x0000000000048947 */ /* 0x000fea0003800000 */
[----:B------:R-:W-:Y:S01]  /*7c80*/  BPT.TRAP 0x1 ;  /* 0x000000040000795c */ /* 0x000fe20000300000 */
.L_x_178:
[----:B------:R-:W0:Y:S01]  /*7c90*/  S2R R3, SR_CgaCtaId ;  /* 0x0000000000037919 */ /* 0x000e220000008800 */
[----:B------:R-:W-:-:S04]  /*7ca0*/  MOV R2, 0x400 ;  /* 0x0000040000027802 */ /* 0x000fc80000000f00 */
[----:B0-----:R-:W-:Y:S02]  /*7cb0*/  LEA R3, R3, R2, 0x18 ;  /* 0x0000000203037211 */ /* 0x001fe400078ec0ff */
[----:B------:R-:W-:-:S03]  /*7cc0*/  SHF.L.U32 R2, R0, 0x1f, RZ ;  /* 0x0000001f00027819 */ /* 0x000fc600000006ff */
[----:B------:R-:W-:-:S04]  /*7cd0*/  VIADD R3, R3, 0x30 ;  /* 0x0000003003037836 */ /* 0x000fc80000000000 */
[C---:B------:R-:W-:Y:S02]  /*7ce0*/  IMAD R7, R12.reuse, 0x8, R3 ;  /* 0x000000080c077824 */ /* 0x040fe400078e0203 */
[----:B------:R-:W-:Y:S02]  /*7cf0*/  VIADD R12, R12, 0x1 ;  /* 0x000000010c0c7836 */ /* 0x000fe40000000000 */
[----:B------:R-:W0:Y:S03]  /*7d00*/  SYNCS.PHASECHK.TRANS64.TRYWAIT P0, [R7+URZ], R2 ;  /* 0x00000002070075a7 */ /* 0x000e26000800017f */
[----:B------:R-:W-:-:S04]  /*7d10*/  ISETP.NE.AND P1, PT, R12, 0x6, PT ;  /* 0x000000060c00780c */ /* 0x000fc80003f25270 */
[----:B------:R-:W-:Y:S02]  /*7d20*/  SEL R5, RZ, 0x1, P1 ;  /* 0x00000001ff057807 */ /* 0x000fe40000800000 */
[----:B------:R-:W-:Y:S02]  /*7d30*/  SEL R12, R12, RZ, P1 ;  /* 0x000000ff0c0c7207 */ /* 0x000fe40000800000 */
[----:B------:R-:W-:-:S03]  /*7d40*/  LOP3.LUT R5, R0, R5, RZ, 0x3c, !PT ;  /* 0x0000000500057212 */ /* 0x000fc600078e3cff */
[----:B------:R-:W-:Y:S01]  /*7d50*/  IMAD R9, R12, 0x8, R3 ;  /* 0x000000080c097824 */ /* 0x000fe200078e0203 */
[----:B------:R-:W-:Y:S01]  /*7d60*/  SHF.L.U32 R4, R5, 0x1f, RZ ;  /* 0x0000001f05047819 */ /* 0x000fe200000006ff */
[----:B0-----:R-:W-:Y:S06]  /*7d70*/  @!P0 BRA `(.L_x_179) ;  /* 0x0000000400288947 */ /* 0x001fec0003800000 */
.L_x_192:
[----:B------:R-:W1:Y:S01]  /*7d80*/  SYNCS.PHASECHK.TRANS64.TRYWAIT P0, [R9+URZ], R4 ;  /* 0x00000004090075a7 */ /* 0x000e62000800017f */
[----:B------:R-:W-:-:S05]  /*7d90*/  VIADD R0, R12, 0x1 ;  /* 0x000000010c007836 */ /* 0x000fca0000000000 */
[----:B------:R-:W-:-:S04]  /*7da0*/  ISETP.NE.AND P1, PT, R0, 0x6, PT ;  /* 0x000000060000780c */ /* 0x000fc80003f25270 */
[----:B0-----:R-:W-:Y:S02]  /*7db0*/  SEL R2, RZ, 0x1, P1 ;  /* 0x00000001ff027807 */ /* 0x001fe40000800000 */
[----:B------:R-:W-:Y:S02]  /*7dc0*/  SEL R0, R0, RZ, P1 ;  /* 0x000000ff00007207 */ /* 0x000fe40000800000 */
[----:B------:R-:W-:-:S03]  /*7dd0*/  LOP3.LUT R7, R5, R2, RZ, 0x3c, !PT ;  /* 0x0000000205077212 */ /* 0x000fc600078e3cff */
[----:B------:R-:W-:Y:S01]  /*7de0*/  IMAD R6, R0, 0x8, R3 ;  /* 0x0000000800067824 */ /* 0x000fe200078e0203 */
[----:B------:R-:W-:Y:S01]  /*7df0*/  SHF.L.U32 R5, R7, 0x1f, RZ ;  /* 0x0000001f07057819 */ /* 0x000fe200000006ff */
[----:B-1----:R-:W-:Y:S06]  /*7e00*/  @!P0 BRA `(.L_x_180) ;  /* 0x0000000400188947 */ /* 0x002fec0003800000 */
.L_x_193:
[----:B------:R-:W1:Y:S01]  /*7e10*/  SYNCS.PHASECHK.TRANS64.TRYWAIT P0, [R6+URZ], R5 ;  /* 0x00000005060075a7 */ /* 0x000e62000800017f */
[----:B------:R-:W-:-:S05]  /*7e20*/  VIADD R0, R0, 0x1 ;  /* 0x0000000100007836 */ /* 0x000fca0000000000 */
[----:B------:R-:W-:-:S04]  /*7e30*/  ISETP.NE.AND P1, PT, R0, 0x6, PT ;  /* 0x000000060000780c */ /* 0x000fc80003f25270 */
[----:B------:R-:W-:Y:S02]  /*7e40*/  SEL R2, RZ, 0x1, P1 ;  /* 0x00000001ff027807 */ /* 0x000fe40000800000 */
[----:B------:R-:W-:Y:S02]  /*7e50*/  SEL R0, R0, RZ, P1 ;  /* 0x000000ff00007207 */ /* 0x000fe40000800000 */
[----:B------:R-:W-:-:S03]  /*7e60*/  LOP3.LUT R7, R7, R2, RZ, 0x3c, !PT ;  /* 0x0000000207077212 */ /* 0x000fc600078e3cff */
[----:B0-----:R-:W-:Y:S01]  /*7e70*/  IMAD R9, R0, 0x8, R3 ;  /* 0x0000000800097824 */ /* 0x001fe200078e0203 */
[----:B------:R-:W-:Y:S01]  /*7e80*/  SHF.L.U32 R4, R7, 0x1f, RZ ;  /* 0x0000001f07047819 */ /* 0x000fe200000006ff */
[----:B-1----:R-:W-:Y:S06]  /*7e90*/  @!P0 BRA `(.L_x_181) ;  /* 0x0000000400088947 */ /* 0x002fec0003800000 */
.L_x_194:
        /* <DEDUP_REMOVED lines=9> */
.L_x_195:
[----:B------:R-:W1:Y:S01]  /*7f30*/  SYNCS.PHASECHK.TRANS64.TRYWAIT P0, [R6+URZ], R5 ;  /* 0x00000005060075a7 */ /* 0x000e62000800017f */
[----:B------:R-:W-:-:S05]  /*7f40*/  VIADD R0, R0, 0x1 ;  /* 0x0000000100007836 */ /* 0x000fca0000000000 */
[----:B------:R-:W-:-:S04]  /*7f50*/  ISETP.NE.AND P1, PT, R0, 0x6, PT ;  /* 0x000000060000780c */ /* 0x000fc80003f25270 */
[----:B------:R-:W-:Y:S02]  /*7f60*/  SEL R2, RZ, 0x1, P1 ;  /* 0x00000001ff027807 */ /* 0x000fe40000800000 */
[----:B------:R-:W-:Y:S02]  /*7f70*/  SEL R0, R0, RZ, P1 ;  /* 0x000000ff00007207 */ /* 0x000fe40000800000 */
[----:B------:R-:W-:Y:S01]  /*7f80*/  LOP3.LUT R2, R7, R2, RZ, 0x3c, !PT ;  /* 0x0000000207027212 */ /* 0x000fe200078e3cff */
[----:B-1----:R-:W-:Y:S06]  /*7f90*/  @!P0 BRA `(.L_x_183) ;  /* 0x0000000000f08947 */ /* 0x002fec0003800000 */
.L_x_196:
[----:B------:R-:W-:Y:S01]  /*7fa0*/  IMAD R3, R0, 0x8, R3 ;  /* 0x0000000800037824 */ /* 0x000fe200078e0203 */
[----:B------:R-:W-:-:S07]  /*7fb0*/  SHF.L.U32 R0, R2, 0x1f, RZ ;  /* 0x0000001f02007819 */ /* 0x000fce00000006ff */
.L_x_184:
[----:B--2---:R2:W3:Y:S02]  /*7fc0*/  SYNCS.PHASECHK.TRANS64.TRYWAIT P0, [R3+URZ], R0 ;  /* 0x00000000030075a7 */ /* 0x0044e4000800017f */
[----:B---3--:R-:W-:Y:S05]  /*7fd0*/  @!P0 NANOSLEEP.SYNCS 0x989680 ;  /* 0x009896800000895d */ /* 0x008fea0003900000 */
[----:B------:R-:W3:Y:S02]  /*7fe0*/  @!P0 SYNCS.PHASECHK.TRANS64 P0, [R3+URZ], R0 ;  /* 0x00000000030085a7 */ /* 0x000ee4000800007f */
[----:B---3--:R-:W-:Y:S05]  /*7ff0*/  @!P0 BRA `(.L_x_184) ;  /* 0xfffffffc00f08947 */ /* 0x008fea000383ffff */
.L_x_177:
[----:B------:R-:W-:Y:S05]  /*8000*/  BSYNC B0 ;  /* 0x0000000000007941 */ /* 0x000fea0003800000 */
.L_x_176:
[----:B------:R-:W-:Y:S05]  /*8010*/  EXIT ;  /* 0x000000000000794d */ /* 0x000fea0003800000 */
.L_x_17:
[----:B-1----:R1:W2:Y:S02]  /*8020*/  SYNCS.PHASECHK.TRANS64.TRYWAIT P1, [R3+URZ], R0 ;  /* 0x00000000030075a7 */ /* 0x0022a4000802017f */
[----:B--2---:R-:W-:Y:S05]  /*8030*/  @!P1 NANOSLEEP.SYNCS 0x989680 ;  /* 0x009896800000995d */ /* 0x004fea0003900000 */
[----:B------:R-:W2:Y:S02]  /*8040*/  @!P1 SYNCS.PHASECHK.TRANS64 P1, [R3+URZ], R0 ;  /* 0x00000000030095a7 */ /* 0x000ea4000802007f */
[----:B--2---:R-:W-:Y:S05]  /*8050*/  @!P1 BRA `(.L_x_17) ;  /* 0xfffffffc00f09947 */ /* 0x004fea000383ffff */
[----:B------:R-:W-:Y:S05]  /*8060*/  BRA `(.L_x_16) ;  /* 0xffffff9400207947 */ /* 0x000fea000383ffff */
.L_x_22:
[----:B-1----:R-:W-:-:S04]  /*8070*/  IMAD.U32 R4, RZ, RZ, UR8 ;  /* 0x00000008ff047e24 */ /* 0x002fc8000f8e00ff */
[----:B------:R1:W2:Y:S03]  /*8080*/  SYNCS.PHASECHK.TRANS64.TRYWAIT P1, [R4+URZ], R3 ;  /* 0x00000003040075a7 */ /* 0x0002a6000802017f */
[----:B--2---:R-:W-:Y:S05]  /*8090*/  @!P1 NANOSLEEP.SYNCS 0x989680 ;  /* 0x009896800000995d */ /* 0x004fea0003900000 */
[----:B------:R-:W2:Y:S02]  /*80a0*/  @!P1 SYNCS.PHASECHK.TRANS64 P1, [R4+URZ], R3 ;  /* 0x00000003040095a7 */ /* 0x000ea4000802007f */
[----:B--2---:R-:W-:Y:S05]  /*80b0*/  @!P1 BRA `(.L_x_22) ;  /* 0xfffffffc00ec9947 */ /* 0x004fea000383ffff */
[----:B------:R-:W-:Y:S05]  /*80c0*/  BRA `(.L_x_21) ;  /* 0xffffff98005c7947 */ /* 0x000fea000383ffff */
.L_x_163:
[----:B------:R-:W-:Y:S01]  /*80d0*/  BSSY B1, `(.L_x_185) ;  /* 0x0000006000017945 */ /* 0x000fe20003800000 */
[----:B------:R-:W-:-:S07]  /*80e0*/  IMAD.MOV.U32 R15, RZ, RZ, -0x1 ;  /* 0xffffffffff0f7424 */ /* 0x000fce00078e00ff */
[----:B------:R-:W-:Y:S05]  /*80f0*/  WARPSYNC.COLLECTIVE R15, `(.L_x_186) ;  /* 0x000000000f0c7348 */ /* 0x000fea0003c00000 */
[----:B------:R-:W-:Y:S02]  /*8100*/  ELECT P6, UR62, PT ;  /* 0x00000000003e782f */ /* 0x000fe400038c0000 */
[----:B------:R-:W-:Y:S01]  /*8110*/  MOV R14, UR62 ;  /* 0x0000003e000e7c02 */ /* 0x000fe20008000f00 */
[----:B------:R-:W-:Y:S10]  /*8120*/  ENDCOLLECTIVE ;  /* 0x000000000000791b */ /* 0x000ff40003800000 */
.L_x_186:
[----:B------:R-:W-:Y:S05]  /*8130*/  BSYNC B1 ;  /* 0x0000000000017941 */ /* 0x000fea0003800000 */
.L_x_185:
[----:B------:R-:W-:Y:S05]  /*8140*/  BRA `(.L_x_187) ;  /* 0xffffffec00d87947 */ /* 0x000fea000383ffff */
.L_x_166:
[----:B0-----:R0:W1:Y:S02]  /*8150*/  SYNCS.PHASECHK.TRANS64.TRYWAIT P1, [R14+URZ+0x30], R7 ;  /* 0x000030070e0075a7 */ /* 0x001064000802017f */
[----:B-1----:R-:W-:Y:S05]  /*8160*/  @!P1 NANOSLEEP.SYNCS 0x989680 ;  /* 0x009896800000995d */ /* 0x002fea0003900000 */
[----:B------:R-:W1:Y:S02]  /*8170*/  @!P1 SYNCS.PHASECHK.TRANS64 P1, [R14+URZ+0x30], R7 ;  /* 0x000030070e0095a7 */ /* 0x000e64000802007f */
[----:B-1----:R-:W-:Y:S05]  /*8180*/  @!P1 BRA `(.L_x_166) ;  /* 0xfffffffc00f09947 */ /* 0x002fea000383ffff */
[----:B------:R-:W-:Y:S05]  /*8190*/  BRA `(.L_x_188) ;  /* 0xfffffff0000c7947 */ /* 0x000fea000383ffff */
.L_x_175:
[----:B------:R-:W-:Y:S01]  /*81a0*/  BSSY B0, `(.L_x_189) ;  /* 0x0000006000007945 */ /* 0x000fe20003800000 */
[----:B------:R-:W-:-:S07]  /*81b0*/  IMAD.MOV.U32 R15, RZ, RZ, -0x1 ;  /* 0xffffffffff0f7424 */ /* 0x000fce00078e00ff */
[----:B------:R-:W-:Y:S05]  /*81c0*/  WARPSYNC.COLLECTIVE R15, `(.L_x_190) ;  /* 0x000000000f0c7348 */ /* 0x000fea0003c00000 */
[----:B------:R-:W-:Y:S02]  /*81d0*/  ELECT P6, UR62, PT ;  /* 0x00000000003e782f */ /* 0x000fe400038c0000 */
[----:B------:R-:W-:Y:S01]  /*81e0*/  MOV R14, UR62 ;  /* 0x0000003e000e7c02 */ /* 0x000fe20008000f00 */
[----:B------:R-:W-:Y:S10]  /*81f0*/  ENDCOLLECTIVE ;  /* 0x000000000000791b */ /* 0x000ff40003800000 */
.L_x_190:
[----:B------:R-:W-:Y:S05]  /*8200*/  BSYNC B0 ;  /* 0x0000000000007941 */ /* 0x000fea0003800000 */
.L_x_189:
[----:B------:R-:W-:Y:S05]  /*8210*/  BRA `(.L_x_191) ;  /* 0xfffffff800847947 */ /* 0x000fea000383ffff */
.L_x_179:
[----:B0-----:R0:W1:Y:S02]  /*8220*/  SYNCS.PHASECHK.TRANS64.TRYWAIT P0, [R7+URZ], R2 ;  /* 0x00000002070075a7 */ /* 0x001064000800017f */
[----:B-1----:R-:W-:Y:S05]  /*8230*/  @!P0 NANOSLEEP.SYNCS 0x989680 ;  /* 0x009896800000895d */ /* 0x002fea0003900000 */
[----:B------:R-:W1:Y:S02]  /*8240*/  @!P0 SYNCS.PHASECHK.TRANS64 P0, [R7+URZ], R2 ;  /* 0x00000002070085a7 */ /* 0x000e64000800007f */
[----:B-1----:R-:W-:Y:S05]  /*8250*/  @!P0 BRA `(.L_x_179) ;  /* 0xfffffffc00f08947 */ /* 0x002fea000383ffff */
[----:B------:R-:W-:Y:S05]  /*8260*/  BRA `(.L_x_192) ;  /* 0xfffffff800c47947 */ /* 0x000fea000383ffff */
.L_x_180:
[----:B0-----:R0:W1:Y:S02]  /*8270*/  SYNCS.PHASECHK.TRANS64.TRYWAIT P0, [R9+URZ], R4 ;  /* 0x00000004090075a7 */ /* 0x001064000800017f */
[----:B-1----:R-:W-:Y:S05]  /*8280*/  @!P0 NANOSLEEP.SYNCS 0x989680 ;  /* 0x009896800000895d */ /* 0x002fea0003900000 */
[----:B------:R-:W1:Y:S02]  /*8290*/  @!P0 SYNCS.PHASECHK.TRANS64 P0, [R9+URZ], R4 ;  /* 0x00000004090085a7 */ /* 0x000e64000800007f */
[----:B-1----:R-:W-:Y:S05]  /*82a0*/  @!P0 BRA `(.L_x_180) ;  /* 0xfffffffc00f08947 */ /* 0x002fea000383ffff */
[----:B------:R-:W-:Y:S05]  /*82b0*/  BRA `(.L_x_193) ;  /* 0xfffffff800d47947 */ /* 0x000fea000383ffff */
.L_x_181:
[----:B0-----:R0:W1:Y:S02]  /*82c0*/  SYNCS.PHASECHK.TRANS64.TRYWAIT P0, [R6+URZ], R5 ;  /* 0x00000005060075a7 */ /* 0x001064000800017f */
[----:B-1----:R-:W-:Y:S05]  /*82d0*/  @!P0 NANOSLEEP.SYNCS 0x989680 ;  /* 0x009896800000895d */ /* 0x002fea0003900000 */
[----:B------:R-:W1:Y:S02]  /*82e0*/  @!P0 SYNCS.PHASECHK.TRANS64 P0, [R6+URZ], R5 ;  /* 0x00000005060085a7 */ /* 0x000e64000800007f */
[----:B-1----:R-:W-:Y:S05]  /*82f0*/  @!P0 BRA `(.L_x_181) ;  /* 0xfffffffc00f08947 */ /* 0x002fea000383ffff */
[----:B------:R-:W-:Y:S05]  /*8300*/  BRA `(.L_x_194) ;  /* 0xfffffff800e47947 */ /* 0x000fea000383ffff */
.L_x_182:
[----:B0-----:R0:W1:Y:S02]  /*8310*/  SYNCS.PHASECHK.TRANS64.TRYWAIT P0, [R9+URZ], R4 ;  /* 0x00000004090075a7 */ /* 0x001064000800017f */
[----:B-1----:R-:W-:Y:S05]  /*8320*/  @!P0 NANOSLEEP.SYNCS 0x989680 ;  /* 0x009896800000895d */ /* 0x002fea0003900000 */
[----:B------:R-:W1:Y:S02]  /*8330*/  @!P0 SYNCS.PHASECHK.TRANS64 P0, [R9+URZ], R4 ;  /* 0x00000004090085a7 */ /* 0x000e64000800007f */
[----:B-1----:R-:W-:Y:S05]  /*8340*/  @!P0 BRA `(.L_x_182) ;  /* 0xfffffffc00f08947 */ /* 0x002fea000383ffff */
[----:B------:R-:W-:Y:S05]  /*8350*/  BRA `(.L_x_195) ;  /* 0xfffffff800f47947 */ /* 0x000fea000383ffff */
.L_x_183:
[----:B-1----:R1:W2:Y:S02]  /*8360*/  SYNCS.PHASECHK.TRANS64.TRYWAIT P0, [R6+URZ], R5 ;  /* 0x00000005060075a7 */ /* 0x0022a4000800017f */
[----:B--2---:R-:W-:Y:S05]  /*8370*/  @!P0 NANOSLEEP.SYNCS 0x989680 ;  /* 0x009896800000895d */ /* 0x004fea0003900000 */
[----:B------:R-:W2:Y:S02]  /*8380*/  @!P0 SYNCS.PHASECHK.TRANS64 P0, [R6+URZ], R5 ;  /* 0x00000005060085a7 */ /* 0x000ea4000800007f */
[----:B--2---:R-:W-:Y:S05]  /*8390*/  @!P0 BRA `(.L_x_183) ;  /* 0xfffffffc00f08947 */ /* 0x004fea000383ffff */
[----:B------:R-:W-:Y:S05]  /*83a0*/  BRA `(.L_x_196) ;  /* 0xfffffff800fc7947 */ /* 0x000fea000383ffff */
.L_x_197:
[----:B------:R-:W-:-:S00]  /*83b0*/  BRA `(.L_x_197) ;  /* 0xfffffffc00fc7947 */ /* 0x000fc0000383ffff */
[----:B------:R-:W-:-:S00]  /*83c0*/  NOP ;  /* 0x0000000000007918 */ /* 0x000fc00000000000 */
        /* <DEDUP_REMOVED lines=11> */
.L_x_198:


//--------------------- .nv.global.init           --------------------------
	.section	.nv.global.init,"aw",@progbits
.nv.global.init:
	.type		$str$22,@object
	.size		$str$22,($str$23 - $str$22)
$str$22:
        /*0000*/ 	.byte	0x6b, 0x5f, 0x74, 0x69, 0x6c, 0x65, 0x5f, 0x63, 0x6f, 0x75, 0x6e, 0x74, 0x20, 0x3e, 0x3d, 0x20
        /*0010*/ 	.byte	0x31, 0x00
	.type		$str$23,@object
	.size		$str$23,(__unnamed_1 - $str$23)
$str$23:
        /*0012*/ 	.byte	0x2f, 0x74, 0x6d, 0x70, 0x2f, 0x63, 0x75, 0x74, 0x6c, 0x61, 0x73, 0x73, 0x5f, 0x73, 0x77, 0x65
        /*0022*/ 	.byte	0x65, 0x70, 0x5f, 0x73, 0x72, 0x63, 0x2f, 0x69, 0x6e, 0x63, 0x6c, 0x75, 0x64, 0x65, 0x2f, 0x63
        /*0032*/ 	.byte	0x75, 0x74, 0x6c, 0x61, 0x73, 0x73, 0x2f, 0x67, 0x65, 0x6d, 0x6d, 0x2f, 0x63, 0x6f, 0x6c, 0x6c
        /*0042*/ 	.byte	0x65, 0x63, 0x74, 0x69, 0x76, 0x65, 0x2f, 0x73, 0x6d, 0x39, 0x30, 0x5f, 0x6d, 0x6d, 0x61, 0x5f
        /*0052*/ 	.byte	0x74, 0x6d, 0x61, 0x5f, 0x67, 0x6d, 0x6d, 0x61, 0x5f, 0x73, 0x73, 0x5f, 0x77, 0x61, 0x72, 0x70
        /*0062*/ 	.byte	0x73, 0x70, 0x65, 0x63, 0x69, 0x61, 0x6c, 0x69, 0x7a, 0x65, 0x64, 0x2e, 0x68, 0x70, 0x70, 0x00
	.type		__unnamed_1,@object
	.size		__unnamed_1,(.L_0 - __unnamed_1)
__unnamed_1:
        /*0072*/ 	.byte	0x76, 0x6f, 0x69, 0x64, 0x20, 0x63, 0x75, 0x74, 0x6c, 0x61, 0x73, 0x73, 0x3a, 0x3a, 0x67, 0x65
        /* <DEDUP_REMOVED lines=176> */
        /*0b82*/ 	.byte	0x75, 0x74, 0x65, 0x3a, 0x3a, 0x69, 0x64, 0x65, 0x6e, 0x74, 0x69, 0x74, 0x79, 0x5d, 0x00
.L_0:


//--------------------- .nv.shared._ZN7cutlass13device_kernelINS_4gemm6kernel13GemmUniversalIN4cute5tupleIJiiiiEEENS1_10collective13CollectiveMmaINS1_34MainloopSm90TmaGmmaWarpSpecializedILi6ENS5_IJNS4_1CILi1EEESB_SB_EEENS1_35KernelTmaWarpSpecializedCooperativeEEENS5_IJNSA_ILi128EEESF_NSA_ILi64EEEEEENS_10tfloat32_tENS5_IJlSB_lEEESI_SJ_NS4_8TiledMMAINS4_8MMA_AtomIJNS4_4SM904GMMA30MMA_64x128x8_F32TF32TF32_SS_TNILNSN_7ScaleInE1ELSP_1EEEEEENS4_6LayoutINS5_IJNSA_ILi2EEESB_SB_EEENS5_IJSB_NSA_ILi0EEESV_EEEEENS5_IJNS4_10UnderscoreESY_SY_EEEEENS4_13SM90_TMA_LOADENS4_14ComposedLayoutINS4_7SwizzleILi3ELi4ELi3EEENS4_18smem_ptr_flag_bitsILi32EEENSS_INS5_IJNSA_ILi8EEENSA_ILi32EEEEEENS5_IJS18_SB_EEEEEEEvNS4_8identityES11_S1C_vS1D_EENS_8epilogue10collective6detail29Sm90TmaWarpSpecializedAdapterINS1G_15DefaultEpilogueISI_SJ_SJ_NS1F_6thread17LinearCombinationISI_Li1EffLNS1K_9ScaleType4KindE0ELNS_15FloatRoundStyleE2ESI_EENS1_15EpilogueDefaultEEEEEvvEEEEvNT_6ParamsE --------------------------
	.section	.nv.shared._ZN7cutlass13device_kernelINS_4gemm6kernel13GemmUniversalIN4cute5tupleIJiiiiEEENS1_10collective13CollectiveMmaINS1_34MainloopSm90TmaGmmaWarpSpecializedILi6ENS5_IJNS4_1CILi1EEESB_SB_EEENS1_35KernelTmaWarpSpecializedCooperativeEEENS5_IJNSA_ILi128EEESF_NSA_ILi64EEEEEENS_10tfloat32_tENS5_IJlSB_lEEESI_SJ_NS4_8TiledMMAINS4_8MMA_AtomIJNS4_4SM904GMMA30MMA_64x128x8_F32TF32TF32_SS_TNILNSN_7ScaleInE1ELSP_1EEEEEENS4_6LayoutINS5_IJNSA_ILi2EEESB_SB_EEENS5_IJSB_NSA_ILi0EEESV_EEEEENS5_IJNS4_10UnderscoreESY_SY_EEEEENS4_13SM90_TMA_LOADENS4_14ComposedLayoutINS4_7SwizzleILi3ELi4ELi3EEENS4_18smem_ptr_flag_bitsILi32EEENSS_INS5_IJNSA_ILi8EEENSA_ILi32EEEEEENS5_IJS18_SB_EEEEEEEvNS4_8identityES11_S1C_vS1D_EENS_8epilogue10collective6detail29Sm90TmaWarpSpecializedAdapterINS1G_15DefaultEpilogueISI_SJ_SJ_NS1F_6thread17LinearCombinationISI_Li1EffLNS1K_9ScaleType4KindE0ELNS_15FloatRoundStyleE2ESI_EENS1_15EpilogueDefaultEEEEEvvEEEEvNT_6ParamsE,"aw",@nobits
	.sectionflags	@""
	.align	16
	.zero		1024


//--------------------- .nv.shared.reserved.0     --------------------------
	.section	.nv.shared.reserved.0,"aw",@nobits
	.weak		__nv_reservedSMEM_offset_0_alias
	.size		__nv_reservedSMEM_offset_0_alias, 0, 0
	.other		__nv_reservedSMEM_offset_0_alias,@"STO_CUDA_RESERVED_SHARED STV_DEFAULT"
__nv_reservedSMEM_offset_0_alias:
	.zero		0


//--------------------- .nv.global                --------------------------
	.section	.nv.global,"aw",@nobits
.nv.global:
	.type		_ZN40_INTERNAL_6d611670_4_k_cu_c6e52752_157404cute1_E,@object
	.size		_ZN40_INTERNAL_6d611670_4_k_cu_c6e52752_157404cute1_E,(_ZN40_INTERNAL_6d611670_4_k_cu_c6e52752_157404cuda3std3__45__cpo6cbeginE - _ZN40_INTERNAL_6d611670_4_k_cu_c6e52752_157404cute1_E)
_ZN40_INTERNAL_6d611670_4_k_cu_c6e52752_157404cute1_E:
	.zero		1
	.type		_ZN40_INTERNAL_6d611670_4_k_cu_c6e52752_157404cuda3std3__45__cpo6cbeginE,@object
	.size		_ZN40_INTERNAL_6d611670_4_k_cu_c6e52752_157404cuda3std3__45__cpo6cbeginE,(_ZN40_INTERNAL_6d611670_4_k_cu_c6e52752_157404cuda3std3__48in_placeE - _ZN40_INTERNAL_6d611670_4_k_cu_c6e52752_157404cuda3std3__45__cpo6cbeginE)
_ZN40_INTERNAL_6d611670_4_k_cu_c6e52752_157404cuda3std3__45__cpo6cbeginE:
	.zero		1
	.type		_ZN40_INTERNAL_6d611670_4_k_cu_c6e52752_157404cuda3std3__48in_placeE,@object
	.size		_ZN40_INTERNAL_6d611670_4_k_cu_c6e52752_157404cuda3std3__48in_placeE,(_ZN40_INTERNAL_6d611670_4_k_cu_c6e52752_157404cuda3std6ranges3__45__cpo9iter_moveE - _ZN40_INTERNAL_6d611670_4_k_cu_c6e52752_157404cuda3std3__48in_placeE)
_ZN40_INTERNAL_6d611670_4_k_cu_c6e52752_157404cuda3std3__48in_placeE:
	.zero		1
	.type		_ZN40_INTERNAL_6d611670_4_k_cu_c6e52752_157404cuda3std6ranges3__45__cpo9iter_moveE,@object
	.size		_ZN40_INTERNAL_6d611670_4_k_cu_c6e52752_157404cuda3std6ranges3__45__cpo9iter_moveE,(_ZN40_INTERNAL_6d611670_4_k_cu_c6e52752_157404cuda3std3__45__cpo5beginE - _ZN40_INTERNAL_6d611670_4_k_cu_c6e52752_157404cuda3std6ranges3__45__cpo9iter_moveE)
_ZN40_INTERNAL_6d611670_4_k_cu_c6e52752_157404cuda3std6ranges3__45__cpo9iter_moveE:
	.zero		1
	.type		_ZN40_INTERNAL_6d611670_4_k_cu_c6e52752_157404cuda3std3__45__cpo5beginE,@object
	.size		_ZN40_INTERNAL_6d611670_4_k_cu_c6e52752_157404cuda3std3__45__cpo5beginE,(_ZN40_INTERNAL_6d611670_4_k_cu_c6e52752_157404cuda3std3__442_GLOBAL__N__6d611670_4_k_cu_c6e52752_157406ignoreE - _ZN40_INTERNAL_6d611670_4_k_cu_c6e52752_157404cuda3std3__45__cpo5beginE)
_ZN40_INTERNAL_6d611670_4_k_cu_c6e52752_157404cuda3std3__45__cpo5beginE:
	.zero		1
	.type		_ZN40_INTERNAL_6d611670_4_k_cu_c6e52752_157404cuda3std3__442_GLOBAL__N__6d611670_4_k_cu_c6e52752_157406ignoreE,@object
	.size		_ZN40_INTERNAL_6d611670_4_k_cu_c6e52752_157404cuda3std3__442_GLOBAL__N__6d611670_4_k_cu_c6e52752_157406ignoreE,(_ZN40_INTERNAL_6d611670_4_k_cu_c6e52752_157404cute7productE - _ZN40_INTERNAL_6d611670_4_k_cu_c6e52752_157404cuda3std3__442_GLOBAL__N__6d611670_4_k_cu_c6e52752_157406ignoreE)
_ZN40_INTERNAL_6d611670_4_k_cu_c6e52752_157404cuda3std3__442_GLOBAL__N__6d611670_4_k_cu_c6e52752_157406ignoreE:
	.zero		1
	.type		_ZN40_INTERNAL_6d611670_4_k_cu_c6e52752_157404cute7productE,@object
	.size		_ZN40_INTERNAL_6d611670_4_k_cu_c6e52752_157404cute7productE,(_ZN40_INTERNAL_6d611670_4_k_cu_c6e52752_157404cuda3std3__45__cpo3endE - _ZN40_INTERNAL_6d611670_4_k_cu_c6e52752_157404cute7productE)
_ZN40_INTERNAL_6d611670_4_k_cu_c6e52752_157404cute7productE:
	.zero		1
	.type		_ZN40_INTERNAL_6d611670_4_k_cu_c6e52752_157404cuda3std3__45__cpo3endE,@object
	.size		_ZN40_INTERNAL_6d611670_4_k_cu_c6e52752_157404cuda3std3__45__cpo3endE,(_ZN40_INTERNAL_6d611670_4_k_cu_c6e52752_157404cuda3std3__419piecewise_constructE - _ZN40_INTERNAL_6d611670_4_k_cu_c6e52752_157404cuda3std3__45__cpo3endE)
_ZN40_INTERNAL_6d611670_4_k_cu_c6e52752_157404cuda3std3__45__cpo3endE:
	.zero		1
	.type		_ZN40_INTERNAL_6d611670_4_k_cu_c6e52752_157404cuda3std3__419piecewise_constructE,@object
	.size		_ZN40_INTERNAL_6d611670_4_k_cu_c6e52752_157404cuda3std3__419piecewise_constructE,(_ZN40_INTERNAL_6d611670_4_k_cu_c6e52752_157404cuda3std3__45__cpo4cendE - _ZN40_INTERNAL_6d611670_4_k_cu_c6e52752_157404cuda3std3__419piecewise_constructE)
_ZN40_INTERNAL_6d611670_4_k_cu_c6e52752_157404cuda3std3__419piecewise_constructE:
	.zero		1
	.type		_ZN40_INTERNAL_6d611670_4_k_cu_c6e52752_157404cuda3std3__45__cpo4cendE,@object
	.size		_ZN40_INTERNAL_6d611670_4_k_cu_c6e52752_157404cuda3std3__45__cpo4cendE,(_ZN40_INTERNAL_6d611670_4_k_cu_c6e52752_157404cuda3std6ranges3__45__cpo4swapE - _ZN40_INTERNAL_6d611670_4_k_cu_c6e52752_157404cuda3std3__45__cpo4cendE)
_ZN40_INTERNAL_6d611670_4_k_cu_c6e52752_157404cuda3std3__45__cpo4cendE:
	.zero		1
	.type		_ZN40_INTERNAL_6d611670_4_k_cu_c6e52752_157404cuda3std6ranges3__45__cpo4swapE,@object
	.size		_ZN40_INTERNAL_6d611670_4_k_cu_c6e52752_157404cuda3std6ranges3__45__cpo4swapE,(.L_8 - _ZN40_INTERNAL_6d611670_4_k_cu_c6e52752_157404cuda3std6ranges3__45__cpo4swapE)
_ZN40_INTERNAL_6d611670_4_k_cu_c6e52752_157404cuda3std6ranges3__45__cpo4swapE:
	.zero		1
.L_8:


//--------------------- .nv.constant0._ZN7cutlass13device_kernelINS_4gemm6kernel13GemmUniversalIN4cute5tupleIJiiiiEEENS1_10collective13CollectiveMmaINS1_34MainloopSm90TmaGmmaWarpSpecializedILi6ENS5_IJNS4_1CILi1EEESB_SB_EEENS1_35KernelTmaWarpSpecializedCooperativeEEENS5_IJNSA_ILi128EEESF_NSA_ILi64EEEEEENS_10tfloat32_tENS5_IJlSB_lEEESI_SJ_NS4_8TiledMMAINS4_8MMA_AtomIJNS4_4SM904GMMA30MMA_64x128x8_F32TF32TF32_SS_TNILNSN_7ScaleInE1ELSP_1EEEEEENS4_6LayoutINS5_IJNSA_ILi2EEESB_SB_EEENS5_IJSB_NSA_ILi0EEESV_EEEEENS5_IJNS4_10UnderscoreESY_SY_EEEEENS4_13SM90_TMA_LOADENS4_14ComposedLayoutINS4_7SwizzleILi3ELi4ELi3EEENS4_18smem_ptr_flag_bitsILi32EEENSS_INS5_IJNSA_ILi8EEENSA_ILi32EEEEEENS5_IJS18_SB_EEEEEEEvNS4_8identityES11_S1C_vS1D_EENS_8epilogue10collective6detail29Sm90TmaWarpSpecializedAdapterINS1G_15DefaultEpilogueISI_SJ_SJ_NS1F_6thread17LinearCombinationISI_Li1EffLNS1K_9ScaleType4KindE0ELNS_15FloatRoundStyleE2ESI_EENS1_15EpilogueDefaultEEEEEvvEEEEvNT_6ParamsE --------------------------
	.section	.nv.constant0._ZN7cutlass13device_kernelINS_4gemm6kernel13GemmUniversalIN4cute5tupleIJiiiiEEENS1_10collective13CollectiveMmaINS1_34MainloopSm90TmaGmmaWarpSpecializedILi6ENS5_IJNS4_1CILi1EEESB_SB_EEENS1_35KernelTmaWarpSpecializedCooperativeEEENS5_IJNSA_ILi128EEESF_NSA_ILi64EEEEEENS_10tfloat32_tENS5_IJlSB_lEEESI_SJ_NS4_8TiledMMAINS4_8MMA_AtomIJNS4_4SM904GMMA30MMA_64x128x8_F32TF32TF32_SS_TNILNSN_7ScaleInE1ELSP_1EEEEEENS4_6LayoutINS5_IJNSA_ILi2EEESB_SB_EEENS5_IJSB_NSA_ILi0EEESV_EEEEENS5_IJNS4_10UnderscoreESY_SY_EEEEENS4_13SM90_TMA_LOADENS4_14ComposedLayoutINS4_7SwizzleILi3ELi4ELi3EEENS4_18smem_ptr_flag_bitsILi32EEENSS_INS5_IJNSA_ILi8EEENSA_ILi32EEEEEENS5_IJS18_SB_EEEEEEEvNS4_8identityES11_S1C_vS1D_EENS_8epilogue10collective6detail29Sm90TmaWarpSpecializedAdapterINS1G_15DefaultEpilogueISI_SJ_SJ_NS1F_6thread17LinearCombinationISI_Li1EffLNS1K_9ScaleType4KindE0ELNS_15FloatRoundStyleE2ESI_EENS1_15EpilogueDefaultEEEEEvvEEEEvNT_6ParamsE,"a",@progbits
	.sectionflags	@""
	.align	4
.nv.constant0._ZN7cutlass13device_kernelINS_4gemm6kernel13GemmUniversalIN4cute5tupleIJiiiiEEENS1_10collective13CollectiveMmaINS1_34MainloopSm90TmaGmmaWarpSpecializedILi6ENS5_IJNS4_1CILi1EEESB_SB_EEENS1_35KernelTmaWarpSpecializedCooperativeEEENS5_IJNSA_ILi128EEESF_NSA_ILi64EEEEEENS_10tfloat32_tENS5_IJlSB_lEEESI_SJ_NS4_8TiledMMAINS4_8MMA_AtomIJNS4_4SM904GMMA30MMA_64x128x8_F32TF32TF32_SS_TNILNSN_7ScaleInE1ELSP_1EEEEEENS4_6LayoutINS5_IJNSA_ILi2EEESB_SB_EEENS5_IJSB_NSA_ILi0EEESV_EEEEENS5_IJNS4_10UnderscoreESY_SY_EEEEENS4_13SM90_TMA_LOADENS4_14ComposedLayoutINS4_7SwizzleILi3ELi4ELi3EEENS4_18smem_ptr_flag_bitsILi32EEENSS_INS5_IJNSA_ILi8EEENSA_ILi32EEEEEENS5_IJS18_SB_EEEEEEEvNS4_8identityES11_S1C_vS1D_EENS_8epilogue10collective6detail29Sm90TmaWarpSpecializedAdapterINS1G_15DefaultEpilogueISI_SJ_SJ_NS1F_6thread17LinearCombinationISI_Li1EffLNS1K_9ScaleType4KindE0ELNS_15FloatRoundStyleE2ESI_EENS1_15EpilogueDefaultEEEEEvvEEEEvNT_6ParamsE:
	.zero		1664


//--------------------- SYMBOLS --------------------------

	.type		.nv.reservedSmem.offset0,@object
	.size		.nv.reservedSmem.offset0,0x4
	.type		__assertfail,@function
